// auto-generated by cutlass_sweep.gemm — config: {"arch": "sm_100", "cluster_m": 2, "cluster_n": 2, "dtype": "e5m2", "stages": 4, "tile_k": 32, "tile_m": 256, "tile_n": 128}
#include "cutlass/cutlass.h"
#include "cutlass/gemm/collective/collective_builder.hpp"
#include "cutlass/gemm/device/gemm_universal_adapter.h"
#include "cutlass/gemm/kernel/gemm_universal.hpp"
#include "cutlass/epilogue/collective/collective_builder.hpp"

using ElemA = cutlass::float_e5m2_t;
using ElemB = cutlass::float_e5m2_t;
using ElemCD = cutlass::float_e5m2_t;
using Acc  = float;
using TileShape    = cute::Shape<cute::_256, cute::_128, cute::_32>;
using ClusterShape = cute::Shape<cute::_2, cute::_2, cute::_1>;

using CollectiveEpilogue = typename cutlass::epilogue::collective::CollectiveBuilder<
    cutlass::arch::Sm100, cutlass::arch::OpClassTensorOp,
    TileShape, ClusterShape,
    cutlass::epilogue::collective::EpilogueTileAuto,
    Acc, Acc,
    ElemCD, cutlass::layout::RowMajor, 128 / cutlass::sizeof_bits<ElemCD>::value,
    ElemCD, cutlass::layout::RowMajor, 128 / cutlass::sizeof_bits<ElemCD>::value,
    cutlass::epilogue::collective::EpilogueScheduleAuto
  >::CollectiveOp;

using CollectiveMainloop = typename cutlass::gemm::collective::CollectiveBuilder<
    cutlass::arch::Sm100, cutlass::arch::OpClassTensorOp,
    ElemA, cutlass::layout::RowMajor, 128 / cutlass::sizeof_bits<ElemA>::value,
    ElemB, cutlass::layout::ColumnMajor, 128 / cutlass::sizeof_bits<ElemB>::value,
    Acc,
    TileShape, ClusterShape,
    cutlass::gemm::collective::StageCount<4>,
    cutlass::gemm::collective::KernelScheduleAuto
  >::CollectiveOp;

using GemmKernel = cutlass::gemm::kernel::GemmUniversal<
    cute::Shape<int,int,int,int>,
    CollectiveMainloop,
    CollectiveEpilogue
>;
using Gemm = cutlass::gemm::device::GemmUniversalAdapter<GemmKernel>;

// Force the device kernel symbol into the cubin without needing a host main.
auto* _anchor = &cutlass::device_kernel<GemmKernel>;


// ===== COMPILED SASS (sm_100a) =====

	.target	sm_100a

	.elftype	@"ET_EXEC"


//--------------------- .note.nv.tkinfo           --------------------------
	.section	.note.nv.tkinfo,"",@"SHT_NOTE"
	.sectionflags	@"SHF_NOTE_NV_TKINFO"
	.tkinfo
        /*0018*/ 	.word	0x00000002
        /*0030*/ 	.string	""
        /*0030*/ 	.string	"ptxas"
        /*0030*/ 	.string	"Cuda compilation tools, release 13.0, V13.0.88"
        /*0030*/ 	.string	"Build cuda_13.0.r13.0/compiler.36424714_0"
        /*0030*/ 	.string	"-arch sm_100a -m 64 "



//--------------------- .note.nv.cuinfo           --------------------------
	.section	.note.nv.cuinfo,"",@"SHT_NOTE"
	.sectionflags	@"SHF_NOTE_NV_CUINFO"
        /*0018*/ 	.short	0x0002
        /*001a*/ 	.short	0x0064
        /*001c*/ 	.short	0x0082
	.zero		2


//--------------------- .nv.info                  --------------------------
	.section	.nv.info,"",@"SHT_CUDA_INFO"
	.align	4


	//----- nvinfo : EIATTR_REGCOUNT
	.align		4
        /*0000*/ 	.byte	0x04, 0x2f
        /*0002*/ 	.short	(.L_19 - .L_18)
	.align		4
.L_18:
        /*0004*/ 	.word	index@(_ZN7cutlass13device_kernelINS_4gemm6kernel13GemmUniversalIN4cute5tupleIJiiiiEEENS1_10collective13CollectiveMmaINS1_35MainloopSm100TmaUmmaWarpSpecializedILi4ELi2ELi4ENS5_IJNS4_1CILi2EEESB_NSA_ILi1EEEEEEEENS5_IJNSA_ILi256EEENSA_ILi128EEENSA_ILi32EEEEEENS_12float_e5m2_tENS5_IJlSC_lEEESJ_SK_NS4_8TiledMMAINS4_8MMA_AtomIJNS4_10MMA_TraitsINS4_25SM100_MMA_F8F6F4_2x1SM_SSEJSJ_SJ_fSF_SG_NS4_17integral_constantINS4_4UMMA5MajorELSR_0EEESS_NSP_INSQ_7ScaleInELST_0EEESU_EEEEEENS4_6LayoutINS5_IJSC_SC_SC_EEENS5_IJNSA_ILi0EEESZ_SZ_EEEEENS5_IJNS4_10UnderscoreES12_S12_EEEEENS4_28SM100_TMA_2SM_LOAD_MULTICASTENS4_14ComposedLayoutINS4_7SwizzleILi1ELi4ELi3EEENS4_18smem_ptr_flag_bitsILi8EEENSX_INS5_IJNSA_ILi8EEESH_EEENS5_IJSH_SC_EEEEEEEvNS4_8identityENS4_18SM100_TMA_2SM_LOADES1F_vS1G_EENS_8epilogue10collective18CollectiveEpilogueINS1J_23Sm100TmaWarpSpecializedILi2ELi2ELi64ELb0ELb0EEEJNS5_IJSG_SG_SH_EEENS5_IJNSX_ISG_SC_EENSX_INSA_ILi64EEESC_EEEEESJ_SK_SJ_SK_NS1J_6fusion15FusionCallbacksIS1N_NS1T_17LinearCombinationISJ_fSJ_fLNS_15FloatRoundStyleE2EEES1O_S1S_JEEENS4_5SM1004TMEM4LOAD26SM100_TMEM_LOAD_32dp32b64xENS4_13SM90_TMA_LOADENS16_INS17_ILi2ELi4ELi3EEES1A_NSX_INS5_IJS1B_S1Q_EEENS5_IJS1Q_SC_EEEEEEENS4_39AutoVectorizingCopyWithAssumedAlignmentILi128EEENS4_14SM90_TMA_STOREES28_S2A_S2A_EEEvvEEEEvNT_6ParamsE)
        /*0008*/ 	.word	0x000000cd


	//----- nvinfo : EIATTR_FRAME_SIZE
	.align		4
.L_19:
        /*000c*/ 	.byte	0x04, 0x11
        /*000e*/ 	.short	(.L_21 - .L_20)
	.align		4
.L_20:
        /*0010*/ 	.word	index@($__internal_2_$__cuda_sm10x_tcgen05_guardrail_trap_unallocated_columns_being_dealloced)
        /*0014*/ 	.word	0x00000000


	//----- nvinfo : EIATTR_FRAME_SIZE
	.align		4
.L_21:
        /*0018*/ 	.byte	0x04, 0x11
        /*001a*/ 	.short	(.L_23 - .L_22)
	.align		4
.L_22:
        /*001c*/ 	.word	index@($__internal_1_$__cuda_sm10x_tcgen05_guardrail_trap_phase_invalid_during_alloc)
        /*0020*/ 	.word	0x00000000


	//----- nvinfo : EIATTR_FRAME_SIZE
	.align		4
.L_23:
        /*0024*/ 	.byte	0x04, 0x11
        /*0026*/ 	.short	(.L_25 - .L_24)
	.align		4
.L_24:
        /*0028*/ 	.word	index@($__internal_0_$__cuda_sm10x_tcgen05_guardrail_trap_col_being_dealloced_not_returned_by_alloc)
        /*002c*/ 	.word	0x00000000


	//----- nvinfo : EIATTR_FRAME_SIZE
	.align		4
.L_25:
        /*0030*/ 	.byte	0x04, 0x11
        /*0032*/ 	.short	(.L_27 - .L_26)
	.align		4
.L_26:
        /*0034*/ 	.word	index@(_ZN7cutlass13device_kernelINS_4gemm6kernel13GemmUniversalIN4cute5tupleIJiiiiEEENS1_10collective13CollectiveMmaINS1_35MainloopSm100TmaUmmaWarpSpecializedILi4ELi2ELi4ENS5_IJNS4_1CILi2EEESB_NSA_ILi1EEEEEEEENS5_IJNSA_ILi256EEENSA_ILi128EEENSA_ILi32EEEEEENS_12float_e5m2_tENS5_IJlSC_lEEESJ_SK_NS4_8TiledMMAINS4_8MMA_AtomIJNS4_10MMA_TraitsINS4_25SM100_MMA_F8F6F4_2x1SM_SSEJSJ_SJ_fSF_SG_NS4_17integral_constantINS4_4UMMA5MajorELSR_0EEESS_NSP_INSQ_7ScaleInELST_0EEESU_EEEEEENS4_6LayoutINS5_IJSC_SC_SC_EEENS5_IJNSA_ILi0EEESZ_SZ_EEEEENS5_IJNS4_10UnderscoreES12_S12_EEEEENS4_28SM100_TMA_2SM_LOAD_MULTICASTENS4_14ComposedLayoutINS4_7SwizzleILi1ELi4ELi3EEENS4_18smem_ptr_flag_bitsILi8EEENSX_INS5_IJNSA_ILi8EEESH_EEENS5_IJSH_SC_EEEEEEEvNS4_8identityENS4_18SM100_TMA_2SM_LOADES1F_vS1G_EENS_8epilogue10collective18CollectiveEpilogueINS1J_23Sm100TmaWarpSpecializedILi2ELi2ELi64ELb0ELb0EEEJNS5_IJSG_SG_SH_EEENS5_IJNSX_ISG_SC_EENSX_INSA_ILi64EEESC_EEEEESJ_SK_SJ_SK_NS1J_6fusion15FusionCallbacksIS1N_NS1T_17LinearCombinationISJ_fSJ_fLNS_15FloatRoundStyleE2EEES1O_S1S_JEEENS4_5SM1004TMEM4LOAD26SM100_TMEM_LOAD_32dp32b64xENS4_13SM90_TMA_LOADENS16_INS17_ILi2ELi4ELi3EEES1A_NSX_INS5_IJS1B_S1Q_EEENS5_IJS1Q_SC_EEEEEEENS4_39AutoVectorizingCopyWithAssumedAlignmentILi128EEENS4_14SM90_TMA_STOREES28_S2A_S2A_EEEvvEEEEvNT_6ParamsE)
        /*0038*/ 	.word	0x00000000


	//----- nvinfo : EIATTR_MIN_STACK_SIZE
	.align		4
.L_27:
        /*003c*/ 	.byte	0x04, 0x12
        /*003e*/ 	.short	(.L_29 - .L_28)
	.align		4
.L_28:
        /*0040*/ 	.word	index@(_ZN7cutlass13device_kernelINS_4gemm6kernel13GemmUniversalIN4cute5tupleIJiiiiEEENS1_10collective13CollectiveMmaINS1_35MainloopSm100TmaUmmaWarpSpecializedILi4ELi2ELi4ENS5_IJNS4_1CILi2EEESB_NSA_ILi1EEEEEEEENS5_IJNSA_ILi256EEENSA_ILi128EEENSA_ILi32EEEEEENS_12float_e5m2_tENS5_IJlSC_lEEESJ_SK_NS4_8TiledMMAINS4_8MMA_AtomIJNS4_10MMA_TraitsINS4_25SM100_MMA_F8F6F4_2x1SM_SSEJSJ_SJ_fSF_SG_NS4_17integral_constantINS4_4UMMA5MajorELSR_0EEESS_NSP_INSQ_7ScaleInELST_0EEESU_EEEEEENS4_6LayoutINS5_IJSC_SC_SC_EEENS5_IJNSA_ILi0EEESZ_SZ_EEEEENS5_IJNS4_10UnderscoreES12_S12_EEEEENS4_28SM100_TMA_2SM_LOAD_MULTICASTENS4_14ComposedLayoutINS4_7SwizzleILi1ELi4ELi3EEENS4_18smem_ptr_flag_bitsILi8EEENSX_INS5_IJNSA_ILi8EEESH_EEENS5_IJSH_SC_EEEEEEEvNS4_8identityENS4_18SM100_TMA_2SM_LOADES1F_vS1G_EENS_8epilogue10collective18CollectiveEpilogueINS1J_23Sm100TmaWarpSpecializedILi2ELi2ELi64ELb0ELb0EEEJNS5_IJSG_SG_SH_EEENS5_IJNSX_ISG_SC_EENSX_INSA_ILi64EEESC_EEEEESJ_SK_SJ_SK_NS1J_6fusion15FusionCallbacksIS1N_NS1T_17LinearCombinationISJ_fSJ_fLNS_15FloatRoundStyleE2EEES1O_S1S_JEEENS4_5SM1004TMEM4LOAD26SM100_TMEM_LOAD_32dp32b64xENS4_13SM90_TMA_LOADENS16_INS17_ILi2ELi4ELi3EEES1A_NSX_INS5_IJS1B_S1Q_EEENS5_IJS1Q_SC_EEEEEEENS4_39AutoVectorizingCopyWithAssumedAlignmentILi128EEENS4_14SM90_TMA_STOREES28_S2A_S2A_EEEvvEEEEvNT_6ParamsE)
        /*0044*/ 	.word	0x00000000
.L_29:


//--------------------- .nv.compat                --------------------------
	.section	.nv.compat,"",@"SHT_CUDA_COMPAT_INFO"
	.align	4
        /*0000*/ 	.byte	0x02, 0x09, 0x01, 0x00, 0x02, 0x02, 0x02, 0x00, 0x02, 0x05, 0x05, 0x00, 0x03, 0x07, 0x01, 0x01
        /*0010*/ 	.byte	0x02, 0x03, 0x01, 0x00, 0x02, 0x06, 0x01, 0x00, 0x04, 0x0b, 0x08, 0x00, 0x09, 0x00, 0x00, 0x00
        /*0020*/ 	.byte	0x00, 0x00, 0x00, 0x00


//--------------------- .nv.info._ZN7cutlass13device_kernelINS_4gemm6kernel13GemmUniversalIN4cute5tupleIJiiiiEEENS1_10collective13CollectiveMmaINS1_35MainloopSm100TmaUmmaWarpSpecializedILi4ELi2ELi4ENS5_IJNS4_1CILi2EEESB_NSA_ILi1EEEEEEEENS5_IJNSA_ILi256EEENSA_ILi128EEENSA_ILi32EEEEEENS_12float_e5m2_tENS5_IJlSC_lEEESJ_SK_NS4_8TiledMMAINS4_8MMA_AtomIJNS4_10MMA_TraitsINS4_25SM100_MMA_F8F6F4_2x1SM_SSEJSJ_SJ_fSF_SG_NS4_17integral_constantINS4_4UMMA5MajorELSR_0EEESS_NSP_INSQ_7ScaleInELST_0EEESU_EEEEEENS4_6LayoutINS5_IJSC_SC_SC_EEENS5_IJNSA_ILi0EEESZ_SZ_EEEEENS5_IJNS4_10UnderscoreES12_S12_EEEEENS4_28SM100_TMA_2SM_LOAD_MULTICASTENS4_14ComposedLayoutINS4_7SwizzleILi1ELi4ELi3EEENS4_18smem_ptr_flag_bitsILi8EEENSX_INS5_IJNSA_ILi8EEESH_EEENS5_IJSH_SC_EEEEEEEvNS4_8identityENS4_18SM100_TMA_2SM_LOADES1F_vS1G_EENS_8epilogue10collective18CollectiveEpilogueINS1J_23Sm100TmaWarpSpecializedILi2ELi2ELi64ELb0ELb0EEEJNS5_IJSG_SG_SH_EEENS5_IJNSX_ISG_SC_EENSX_INSA_ILi64EEESC_EEEEESJ_SK_SJ_SK_NS1J_6fusion15FusionCallbacksIS1N_NS1T_17LinearCombinationISJ_fSJ_fLNS_15FloatRoundStyleE2EEES1O_S1S_JEEENS4_5SM1004TMEM4LOAD26SM100_TMEM_LOAD_32dp32b64xENS4_13SM90_TMA_LOADENS16_INS17_ILi2ELi4ELi3EEES1A_NSX_INS5_IJS1B_S1Q_EEENS5_IJS1Q_SC_EEEEEEENS4_39AutoVectorizingCopyWithAssumedAlignmentILi128EEENS4_14SM90_TMA_STOREES28_S2A_S2A_EEEvvEEEEvNT_6ParamsE --------------------------
	.section	.nv.info._ZN7cutlass13device_kernelINS_4gemm6kernel13GemmUniversalIN4cute5tupleIJiiiiEEENS1_10collective13CollectiveMmaINS1_35MainloopSm100TmaUmmaWarpSpecializedILi4ELi2ELi4ENS5_IJNS4_1CILi2EEESB_NSA_ILi1EEEEEEEENS5_IJNSA_ILi256EEENSA_ILi128EEENSA_ILi32EEEEEENS_12float_e5m2_tENS5_IJlSC_lEEESJ_SK_NS4_8TiledMMAINS4_8MMA_AtomIJNS4_10MMA_TraitsINS4_25SM100_MMA_F8F6F4_2x1SM_SSEJSJ_SJ_fSF_SG_NS4_17integral_constantINS4_4UMMA5MajorELSR_0EEESS_NSP_INSQ_7ScaleInELST_0EEESU_EEEEEENS4_6LayoutINS5_IJSC_SC_SC_EEENS5_IJNSA_ILi0EEESZ_SZ_EEEEENS5_IJNS4_10UnderscoreES12_S12_EEEEENS4_28SM100_TMA_2SM_LOAD_MULTICASTENS4_14ComposedLayoutINS4_7SwizzleILi1ELi4ELi3EEENS4_18smem_ptr_flag_bitsILi8EEENSX_INS5_IJNSA_ILi8EEESH_EEENS5_IJSH_SC_EEEEEEEvNS4_8identityENS4_18SM100_TMA_2SM_LOADES1F_vS1G_EENS_8epilogue10collective18CollectiveEpilogueINS1J_23Sm100TmaWarpSpecializedILi2ELi2ELi64ELb0ELb0EEEJNS5_IJSG_SG_SH_EEENS5_IJNSX_ISG_SC_EENSX_INSA_ILi64EEESC_EEEEESJ_SK_SJ_SK_NS1J_6fusion15FusionCallbacksIS1N_NS1T_17LinearCombinationISJ_fSJ_fLNS_15FloatRoundStyleE2EEES1O_S1S_JEEENS4_5SM1004TMEM4LOAD26SM100_TMEM_LOAD_32dp32b64xENS4_13SM90_TMA_LOADENS16_INS17_ILi2ELi4ELi3EEES1A_NSX_INS5_IJS1B_S1Q_EEENS5_IJS1Q_SC_EEEEEEENS4_39AutoVectorizingCopyWithAssumedAlignmentILi128EEENS4_14SM90_TMA_STOREES28_S2A_S2A_EEEvvEEEEvNT_6ParamsE,"",@"SHT_CUDA_INFO"
	.sectionflags	@""
	.align	4


	//----- nvinfo : EIATTR_CUDA_API_VERSION
	.align		4
        /*0000*/ 	.byte	0x04, 0x37
        /*0002*/ 	.short	(.L_31 - .L_30)
.L_30:
        /*0004*/ 	.word	0x00000082


	//----- nvinfo : EIATTR_KPARAM_INFO
	.align		4
.L_31:
        /*0008*/ 	.byte	0x04, 0x17
        /*000a*/ 	.short	(.L_33 - .L_32)
.L_32:
        /*000c*/ 	.word	0x00000000
        /*0010*/ 	.short	0x0000
        /*0012*/ 	.short	0x0000
        /*0014*/ 	.byte	0x00, 0xf0, 0x01, 0x20


	//----- nvinfo : EIATTR_AT_ENTRY_FRAGMENTS
	.align		4
.L_33:
        /*0018*/ 	.byte	0x04, 0x4f
        /*001a*/ 	.short	(.L_35 - .L_34)


	//   ....[0]....
.L_34:
        /*001c*/ 	.word	0x00000007


	//----- nvinfo : EIATTR_RESERVED_SMEM_USED
	.align		4
.L_35:
        /*0020*/ 	.byte	0x01, 0x41
	.zero		2


	//----- nvinfo : EIATTR_SPARSE_MMA_MASK
	.align		4
        /*0024*/ 	.byte	0x03, 0x50
        /*0026*/ 	.short	0x0000


	//----- nvinfo : EIATTR_TCGEN05_2CTA_USED
	.align		4
        /*0028*/ 	.byte	0x01, 0x52
	.zero		2


	//----- nvinfo : EIATTR_MAXREG_COUNT
	.align		4
        /*002c*/ 	.byte	0x03, 0x1b
        /*002e*/ 	.short	0x00ff


	//----- nvinfo : EIATTR_NUM_BARRIERS
	.align		4
        /*0030*/ 	.byte	0x02, 0x4c
        /*0032*/ 	.byte	0x07
	.zero		1


	//----- nvinfo : EIATTR_EXTERNS
	.align		4
        /*0034*/ 	.byte	0x04, 0x0f
        /*0036*/ 	.short	(.L_37 - .L_36)


	//   ....[0]....
	.align		4
.L_36:
        /*0038*/ 	.word	index@(__assertfail)


	//----- nvinfo : EIATTR_MERCURY_ISA_VERSION
	.align		4
.L_37:
        /*003c*/ 	.byte	0x03, 0x5f
        /*003e*/ 	.short	0x0101


	//----- nvinfo : EIATTR_INT_WARP_WIDE_INSTR_OFFSETS
	.align		4
        /*0040*/ 	.byte	0x04, 0x31
        /*0042*/ 	.short	(.L_39 - .L_38)


	//   ....[0]....
.L_38:
        /*0044*/ 	.word	0x00000d30


	//   ....[1]....
        /*0048*/ 	.word	0x00000dd0


	//   ....[2]....
        /*004c*/ 	.word	0x000040d0


	//   ....[3]....
        /*0050*/ 	.word	0x000040f0


	//   ....[4]....
        /*0054*/ 	.word	0x00004120


	//   ....[5]....
        /*0058*/ 	.word	0x00004c50


	//   ....[6]....
        /*005c*/ 	.word	0x00004cc0


	//   ....[7]....
        /*0060*/ 	.word	0x00004d90


	//   ....[8]....
        /*0064*/ 	.word	0x00004e40


	//----- nvinfo : EIATTR_COOP_GROUP_MASK_REGIDS
	.align		4
.L_39:
        /*0068*/ 	.byte	0x04, 0x29
        /*006a*/ 	.short	(.L_41 - .L_40)


	//   ....[0]....
.L_40:
        /*006c*/ 	.word	0xffffffff


	//   ....[1]....
        /*0070*/ 	.word	0xffffffff


	//   ....[2]....
        /*0074*/ 	.word	0xffffffff


	//   ....[3]....
        /*0078*/ 	.word	0xffffffff


	//   ....[4]....
        /*007c*/ 	.word	0xffffffff


	//   ....[5]....
        /*0080*/ 	.word	0xffffffff


	//   ....[6]....
        /*0084*/ 	.word	0xffffffff


	//   ....[7]....
        /*0088*/ 	.word	0xffffffff


	//   ....[8]....
        /*008c*/ 	.word	0xffffffff


	//   ....[9]....
        /*0090*/ 	.word	0xffffffff


	//   ....[10]....
        /*0094*/ 	.word	0xffffffff


	//   ....[11]....
        /*0098*/ 	.word	0xffffffff


	//   ....[12]....
        /*009c*/ 	.word	0xffffffff


	//   ....[13]....
        /*00a0*/ 	.word	0xffffffff


	//----- nvinfo : EIATTR_COOP_GROUP_INSTR_OFFSETS
	.align		4
.L_41:
        /*00a4*/ 	.byte	0x04, 0x28
        /*00a6*/ 	.short	(.L_43 - .L_42)


	//   ....[0]....
.L_42:
        /*00a8*/ 	.word	0x000000b0


	//   ....[1]....
        /*00ac*/ 	.word	0x00000520


	//   ....[2]....
        /*00b0*/ 	.word	0x000006e0


	//   ....[3]....
        /*00b4*/ 	.word	0x00000830


	//   ....[4]....
        /*00b8*/ 	.word	0x00000920


	//   ....[5]....
        /*00bc*/ 	.word	0x00000a80


	//   ....[6]....
        /*00c0*/ 	.word	0x00000c10


	//   ....[7]....
        /*00c4*/ 	.word	0x00000e50


	//   ....[8]....
        /*00c8*/ 	.word	0x00002160


	//   ....[9]....
        /*00cc*/ 	.word	0x00003000


	//   ....[10]....
        /*00d0*/ 	.word	0x000034d0


	//   ....[11]....
        /*00d4*/ 	.word	0x00003500


	//   ....[12]....
        /*00d8*/ 	.word	0x00003fd0


	//   ....[13]....
        /*00dc*/ 	.word	0x000041e0


	//----- nvinfo : EIATTR_VRC_CTA_INIT_COUNT
	.align		4
.L_43:
        /*00e0*/ 	.byte	0x02, 0x4a
        /*00e2*/ 	.byte	0x80
	.zero		1


	//----- nvinfo : EIATTR_SYSCALL_OFFSETS
	.align		4
        /*00e4*/ 	.byte	0x04, 0x46
        /*00e6*/ 	.short	(.L_45 - .L_44)


	//   ....[0]....
.L_44:
        /*00e8*/ 	.word	0x00005a30


	//   ....[1]....
        /*00ec*/ 	.word	0x00005b70


	//   ....[2]....
        /*00f0*/ 	.word	0x00006400


	//   ....[3]....
        /*00f4*/ 	.word	0x00007a10


	//----- nvinfo : EIATTR_MBARRIER_INSTR_OFFSETS
	.align		4
.L_45:
        /*00f8*/ 	.byte	0x04, 0x39
        /*00fa*/ 	.short	(.L_47 - .L_46)


	//   ....[0]....
.L_46:
        /*00fc*/ 	.word	0x00000650
        /*0100*/ 	.word	0x000000ff
        /*0104*/ 	.word	0x00000000
        /*0108*/ 	.short	0x0100
        /*010a*/ 	.byte	0x04
	.zero		1


	//   ....[1]....
        /*010c*/ 	.word	0x00000660
        /*0110*/ 	.word	0x000000ff
        /*0114*/ 	.word	0x00000020
        /*0118*/ 	.short	0x0100
        /*011a*/ 	.byte	0x04
	.zero		1


	//   ....[2]....
        /*011c*/ 	.word	0x00000670
        /*0120*/ 	.word	0x000000ff
        /*0124*/ 	.word	0x00000008
        /*0128*/ 	.short	0x0100
        /*012a*/ 	.byte	0x04
	.zero		1


	//   ....[3]....
        /*012c*/ 	.word	0x00000680
        /*0130*/ 	.word	0x000000ff
        /*0134*/ 	.word	0x00000028
        /*0138*/ 	.short	0x0100
        /*013a*/ 	.byte	0x04
	.zero		1


	//   ....[4]....
        /*013c*/ 	.word	0x00000690
        /*0140*/ 	.word	0x000000ff
        /*0144*/ 	.word	0x00000010
        /*0148*/ 	.short	0x0100
        /*014a*/ 	.byte	0x04
	.zero		1


	//   ....[5]....
        /*014c*/ 	.word	0x000006a0
        /*0150*/ 	.word	0x000000ff
        /*0154*/ 	.word	0x00000030
        /*0158*/ 	.short	0x0100
        /*015a*/ 	.byte	0x04
	.zero		1


	//   ....[6]....
        /*015c*/ 	.word	0x000006b0
        /*0160*/ 	.word	0x000000ff
        /*0164*/ 	.word	0x00000018
        /*0168*/ 	.short	0x0100
        /*016a*/ 	.byte	0x04
	.zero		1


	//   ....[7]....
        /*016c*/ 	.word	0x000006c0
        /*0170*/ 	.word	0x000000ff
        /*0174*/ 	.word	0x00000038
        /*0178*/ 	.short	0x0100
        /*017a*/ 	.byte	0x04
	.zero		1


	//   ....[8]....
        /*017c*/ 	.word	0x000007e0
        /*0180*/ 	.word	0x000000ff
        /*0184*/ 	.word	0x00000040
        /*0188*/ 	.short	0x0100
        /*018a*/ 	.byte	0x04
	.zero		1


	//   ....[9]....
        /*018c*/ 	.word	0x000007f0
        /*0190*/ 	.word	0x000000ff
        /*0194*/ 	.word	0x00000050
        /*0198*/ 	.short	0x0100
        /*019a*/ 	.byte	0x04
	.zero		1


	//   ....[10]....
        /*019c*/ 	.word	0x00000800
        /*01a0*/ 	.word	0x000000ff
        /*01a4*/ 	.word	0x00000048
        /*01a8*/ 	.short	0x0100
        /*01aa*/ 	.byte	0x04
	.zero		1


	//   ....[11]....
        /*01ac*/ 	.word	0x00000810
        /*01b0*/ 	.word	0x000000ff
        /*01b4*/ 	.word	0x00000058
        /*01b8*/ 	.short	0x0100
        /*01ba*/ 	.byte	0x04
	.zero		1


	//   ....[12]....
        /*01bc*/ 	.word	0x000008f0
        /*01c0*/ 	.word	0x000000ff
        /*01c4*/ 	.word	0x00000060
        /*01c8*/ 	.short	0x0100
        /*01ca*/ 	.byte	0x06
	.zero		1


	//   ....[13]....
        /*01cc*/ 	.word	0x00000900
        /*01d0*/ 	.word	0x000000ff
        /*01d4*/ 	.word	0x00000068
        /*01d8*/ 	.short	0x0100
        /*01da*/ 	.byte	0x06
	.zero		1


	//   ....[14]....
        /*01dc*/ 	.word	0x00000a30
        /*01e0*/ 	.word	0x000000ff
        /*01e4*/ 	.word	0x00000070
        /*01e8*/ 	.short	0x0100
        /*01ea*/ 	.byte	0x06
	.zero		1


	//   ....[15]....
        /*01ec*/ 	.word	0x00000a40
        /*01f0*/ 	.word	0x000000ff
        /*01f4*/ 	.word	0x00000080
        /*01f8*/ 	.short	0x0100
        /*01fa*/ 	.byte	0x06
	.zero		1


	//   ....[16]....
        /*01fc*/ 	.word	0x00000a50
        /*0200*/ 	.word	0x000000ff
        /*0204*/ 	.word	0x00000078
        /*0208*/ 	.short	0x0100
        /*020a*/ 	.byte	0x06
	.zero		1


	//   ....[17]....
        /*020c*/ 	.word	0x00000a60
        /*0210*/ 	.word	0x000000ff
        /*0214*/ 	.word	0x00000088
        /*0218*/ 	.short	0x0100
        /*021a*/ 	.byte	0x06
	.zero		1


	//   ....[18]....
        /*021c*/ 	.word	0x00000b80
        /*0220*/ 	.word	0x000000ff
        /*0224*/ 	.word	0x00000090
        /*0228*/ 	.short	0x0100
        /*022a*/ 	.byte	0x04
	.zero		1


	//   ....[19]....
        /*022c*/ 	.word	0x00000b90
        /*0230*/ 	.word	0x000000ff
        /*0234*/ 	.word	0x000000b0
        /*0238*/ 	.short	0x0100
        /*023a*/ 	.byte	0x04
	.zero		1


	//   ....[20]....
        /*023c*/ 	.word	0x00000ba0
        /*0240*/ 	.word	0x000000ff
        /*0244*/ 	.word	0x00000098
        /*0248*/ 	.short	0x0100
        /*024a*/ 	.byte	0x04
	.zero		1


	//   ....[21]....
        /*024c*/ 	.word	0x00000bb0
        /*0250*/ 	.word	0x000000ff
        /*0254*/ 	.word	0x000000b8
        /*0258*/ 	.short	0x0100
        /*025a*/ 	.byte	0x04
	.zero		1


	//   ....[22]....
        /*025c*/ 	.word	0x00000bc0
        /*0260*/ 	.word	0x000000ff
        /*0264*/ 	.word	0x000000a0
        /*0268*/ 	.short	0x0100
        /*026a*/ 	.byte	0x04
	.zero		1


	//   ....[23]....
        /*026c*/ 	.word	0x00000bd0
        /*0270*/ 	.word	0x000000ff
        /*0274*/ 	.word	0x000000c0
        /*0278*/ 	.short	0x0100
        /*027a*/ 	.byte	0x04
	.zero		1


	//   ....[24]....
        /*027c*/ 	.word	0x00000be0
        /*0280*/ 	.word	0x000000ff
        /*0284*/ 	.word	0x000000a8
        /*0288*/ 	.short	0x0100
        /*028a*/ 	.byte	0x04
	.zero		1


	//   ....[25]....
        /*028c*/ 	.word	0x00000bf0
        /*0290*/ 	.word	0x000000ff
        /*0294*/ 	.word	0x000000c8
        /*0298*/ 	.short	0x0100
        /*029a*/ 	.byte	0x04
	.zero		1


	//   ....[26]....
        /*029c*/ 	.word	0x00000ce0
        /*02a0*/ 	.word	0x000000ff
        /*02a4*/ 	.word	0x000000d0
        /*02a8*/ 	.short	0x0100
        /*02aa*/ 	.byte	0x04
	.zero		1


	//   ....[27]....
        /*02ac*/ 	.word	0x00000cf0
        /*02b0*/ 	.word	0x000000ff
        /*02b4*/ 	.word	0x000000e0
        /*02b8*/ 	.short	0x0100
        /*02ba*/ 	.byte	0x04
	.zero		1


	//   ....[28]....
        /*02bc*/ 	.word	0x00000d00
        /*02c0*/ 	.word	0x000000ff
        /*02c4*/ 	.word	0x000000d8
        /*02c8*/ 	.short	0x0100
        /*02ca*/ 	.byte	0x04
	.zero		1


	//   ....[29]....
        /*02cc*/ 	.word	0x00000d10
        /*02d0*/ 	.word	0x000000ff
        /*02d4*/ 	.word	0x000000e8
        /*02d8*/ 	.short	0x0100
        /*02da*/ 	.byte	0x04
	.zero		1


	//   ....[30]....
        /*02dc*/ 	.word	0x00000e10
        /*02e0*/ 	.word	0x000000ff
        /*02e4*/ 	.word	0x000000f0
        /*02e8*/ 	.short	0x0100
        /*02ea*/ 	.byte	0x06
	.zero		1


	//   ....[31]....
        /*02ec*/ 	.word	0x000019b0
        /*02f0*/ 	.word	0x00000000
        /*02f4*/ 	.word	0x000000e0
        /*02f8*/ 	.short	0x010a
        /*02fa*/ 	.byte	0xff
	.zero		1


	//   ....[32]....
        /*02fc*/ 	.word	0x000019d0
        /*0300*/ 	.word	0x00000000
        /*0304*/ 	.word	0x000000d0
        /*0308*/ 	.short	0x0101
        /*030a*/ 	.byte	0xff
	.zero		1


	//   ....[33]....
        /*030c*/ 	.word	0x00001a80
        /*0310*/ 	.word	0x000000ff
        /*0314*/ 	.word	0x00000020
        /*0318*/ 	.short	0x010a
        /*031a*/ 	.byte	0x04
	.zero		1


	//   ....[34]....
        /*031c*/ 	.word	0x00001b50
        /*0320*/ 	.word	0x000000ff
        /*0324*/ 	.word	0x00000020
        /*0328*/ 	.short	0x010a
        /*032a*/ 	.byte	0x21
	.zero		1


	//   ....[35]....
        /*032c*/ 	.word	0x00001d00
        /*0330*/ 	.word	0x000000ff
        /*0334*/ 	.word	0x00000020
        /*0338*/ 	.short	0x010a
        /*033a*/ 	.byte	0x05
	.zero		1


	//   ....[36]....
        /*033c*/ 	.word	0x00001e10
        /*0340*/ 	.word	0x000000ff
        /*0344*/ 	.word	0x00000068
        /*0348*/ 	.short	0x0101
        /*034a*/ 	.byte	0x0d
	.zero		1


	//   ....[37]....
        /*034c*/ 	.word	0x00001e30
        /*0350*/ 	.word	0x000000ff
        /*0354*/ 	.word	0x00000020
        /*0358*/ 	.short	0x010a
        /*035a*/ 	.byte	0x04
	.zero		1


	//   ....[38]....
        /*035c*/ 	.word	0x00001eb0
        /*0360*/ 	.word	0x000000ff
        /*0364*/ 	.word	0x00000020
        /*0368*/ 	.short	0x010a
        /*036a*/ 	.byte	0x11
	.zero		1


	//   ....[39]....
        /*036c*/ 	.word	0x00002050
        /*0370*/ 	.word	0x000000ff
        /*0374*/ 	.word	0x00000020
        /*0378*/ 	.short	0x010a
        /*037a*/ 	.byte	0x05
	.zero		1


	//   ....[40]....
        /*037c*/ 	.word	0x00002190
        /*0380*/ 	.word	0x00000003
        /*0384*/ 	.word	0x00000070
        /*0388*/ 	.short	0x010a
        /*038a*/ 	.byte	0xff
	.zero		1


	//   ....[41]....
        /*038c*/ 	.word	0x000022e0
        /*0390*/ 	.word	0x00000000
        /*0394*/ 	.word	0x00000000
        /*0398*/ 	.short	0x0101
        /*039a*/ 	.byte	0xff
	.zero		1


	//   ....[42]....
        /*039c*/ 	.word	0x00002880
        /*03a0*/ 	.word	0x000000ff
        /*03a4*/ 	.word	0x00000000
        /*03a8*/ 	.short	0x010a
        /*03aa*/ 	.byte	0x04
	.zero		1


	//   ....[43]....
        /*03ac*/ 	.word	0x00002910
        /*03b0*/ 	.word	0x000000ff
        /*03b4*/ 	.word	0x00000000
        /*03b8*/ 	.short	0x010a
        /*03ba*/ 	.byte	0x05
	.zero		1


	//   ....[44]....
        /*03bc*/ 	.word	0x000029a0
        /*03c0*/ 	.word	0x000000ff
        /*03c4*/ 	.word	0x00000000
        /*03c8*/ 	.short	0x010a
        /*03ca*/ 	.byte	0x05
	.zero		1


	//   ....[45]....
        /*03cc*/ 	.word	0x00002a40
        /*03d0*/ 	.word	0x00000000
        /*03d4*/ 	.word	0x00000000
        /*03d8*/ 	.short	0x010a
        /*03da*/ 	.byte	0xff
	.zero		1


	//   ....[46]....
        /*03dc*/ 	.word	0x00002b60
        /*03e0*/ 	.word	0x00000002
        /*03e4*/ 	.word	0x000000d0
        /*03e8*/ 	.short	0x010a
        /*03ea*/ 	.byte	0xff
	.zero		1


	//   ....[47]....
        /*03ec*/ 	.word	0x00002bc0
        /*03f0*/ 	.word	0x00000004
        /*03f4*/ 	.word	0x00000000
        /*03f8*/ 	.short	0x0101
        /*03fa*/ 	.byte	0xff
	.zero		1


	//   ....[48]....
        /*03fc*/ 	.word	0x00002be0
        /*0400*/ 	.word	0x000000ff
        /*0404*/ 	.word	0x00000080
        /*0408*/ 	.short	0x010a
        /*040a*/ 	.byte	0x04
	.zero		1


	//   ....[49]....
        /*040c*/ 	.word	0x00002d00
        /*0410*/ 	.word	0x00000002
        /*0414*/ 	.word	0x00000070
        /*0418*/ 	.short	0x010a
        /*041a*/ 	.byte	0xff
	.zero		1


	//   ....[50]....
        /*041c*/ 	.word	0x00002e10
        /*0420*/ 	.word	0x00000002
        /*0424*/ 	.word	0x00000000
        /*0428*/ 	.short	0x0101
        /*042a*/ 	.byte	0xff
	.zero		1


	//   ....[51]....
        /*042c*/ 	.word	0x00002ea0
        /*0430*/ 	.word	0x000000ff
        /*0434*/ 	.word	0x00000080
        /*0438*/ 	.short	0x0106
        /*043a*/ 	.byte	0x04
	.zero		1


	//   ....[52]....
        /*043c*/ 	.word	0x00002ec0
        /*0440*/ 	.word	0x000000ff
        /*0444*/ 	.word	0x00000080
        /*0448*/ 	.short	0x010a
        /*044a*/ 	.byte	0x04
	.zero		1


	//   ....[53]....
        /*044c*/ 	.word	0x00002f50
        /*0450*/ 	.word	0x000000ff
        /*0454*/ 	.word	0x00000080
        /*0458*/ 	.short	0x0106
        /*045a*/ 	.byte	0x07
	.zero		1


	//   ....[54]....
        /*045c*/ 	.word	0x00002f90
        /*0460*/ 	.word	0x00000000
        /*0464*/ 	.word	0x00000080
        /*0468*/ 	.short	0x010a
        /*046a*/ 	.byte	0xff
	.zero		1


	//   ....[55]....
        /*046c*/ 	.word	0x000031d0
        /*0470*/ 	.word	0x000000ff
        /*0474*/ 	.word	0x00000008
        /*0478*/ 	.short	0x010a
        /*047a*/ 	.byte	0x05
	.zero		1


	//   ....[56]....
        /*047c*/ 	.word	0x000031f0
        /*0480*/ 	.word	0x000000ff
        /*0484*/ 	.word	0x00000008
        /*0488*/ 	.short	0x010a
        /*048a*/ 	.byte	0x05
	.zero		1


	//   ....[57]....
        /*048c*/ 	.word	0x00003380
        /*0490*/ 	.word	0x000000ff
        /*0494*/ 	.word	0x00000008
        /*0498*/ 	.short	0x010a
        /*049a*/ 	.byte	0x05
	.zero		1


	//   ....[58]....
        /*049c*/ 	.word	0x000033a0
        /*04a0*/ 	.word	0x000000ff
        /*04a4*/ 	.word	0x00000008
        /*04a8*/ 	.short	0x010a
        /*04aa*/ 	.byte	0x05
	.zero		1


	//   ....[59]....
        /*04ac*/ 	.word	0x00003460
        /*04b0*/ 	.word	0x000000ff
        /*04b4*/ 	.word	0x00000000
        /*04b8*/ 	.short	0x0101
        /*04ba*/ 	.byte	0x04
	.zero		1


	//   ....[60]....
        /*04bc*/ 	.word	0x00003740
        /*04c0*/ 	.word	0x00000000
        /*04c4*/ 	.word	0x00000070
        /*04c8*/ 	.short	0x010a
        /*04ca*/ 	.byte	0xff
	.zero		1


	//   ....[61]....
        /*04cc*/ 	.word	0x00003800
        /*04d0*/ 	.word	0x00000000
        /*04d4*/ 	.word	0x00000000
        /*04d8*/ 	.short	0x0101
        /*04da*/ 	.byte	0xff
	.zero		1


	//   ....[62]....
        /*04dc*/ 	.word	0x000038b0
        /*04e0*/ 	.word	0x000000ff
        /*04e4*/ 	.word	0x00000000
        /*04e8*/ 	.short	0x010a
        /*04ea*/ 	.byte	0x04
	.zero		1


	//   ....[63]....
        /*04ec*/ 	.word	0x000038c0
        /*04f0*/ 	.word	0x000000ff
        /*04f4*/ 	.word	0x000000b0
        /*04f8*/ 	.short	0x010a
        /*04fa*/ 	.byte	0x13
	.zero		1


	//   ....[64]....
        /*04fc*/ 	.word	0x00003980
        /*0500*/ 	.word	0x000000ff
        /*0504*/ 	.word	0x00000000
        /*0508*/ 	.short	0x010a
        /*050a*/ 	.byte	0x06
	.zero		1


	//   ....[65]....
        /*050c*/ 	.word	0x00003aa0
        /*0510*/ 	.word	0x000000ff
        /*0514*/ 	.word	0x00000000
        /*0518*/ 	.short	0x010a
        /*051a*/ 	.byte	0x04
	.zero		1


	//   ....[66]....
        /*051c*/ 	.word	0x00003cc0
        /*0520*/ 	.word	0x000000ff
        /*0524*/ 	.word	0x00000000
        /*0528*/ 	.short	0x010a
        /*052a*/ 	.byte	0x04
	.zero		1


	//   ....[67]....
        /*052c*/ 	.word	0x00003d50
        /*0530*/ 	.word	0x000000ff
        /*0534*/ 	.word	0x00000000
        /*0538*/ 	.short	0x010a
        /*053a*/ 	.byte	0x05
	.zero		1


	//   ....[68]....
        /*053c*/ 	.word	0x00003de0
        /*0540*/ 	.word	0x000000ff
        /*0544*/ 	.word	0x00000000
        /*0548*/ 	.short	0x010a
        /*054a*/ 	.byte	0x05
	.zero		1


	//   ....[69]....
        /*054c*/ 	.word	0x00003e80
        /*0550*/ 	.word	0x00000000
        /*0554*/ 	.word	0x00000000
        /*0558*/ 	.short	0x010a
        /*055a*/ 	.byte	0xff
	.zero		1


	//   ....[70]....
        /*055c*/ 	.word	0x00003ec0
        /*0560*/ 	.word	0x00000000
        /*0564*/ 	.word	0x00000000
        /*0568*/ 	.short	0x010a
        /*056a*/ 	.byte	0xff
	.zero		1


	//   ....[71]....
        /*056c*/ 	.word	0x00003f30
        /*0570*/ 	.word	0x000000ff
        /*0574*/ 	.word	0x00000000
        /*0578*/ 	.short	0x0101
        /*057a*/ 	.byte	0x04
	.zero		1


	//   ....[72]....
        /*057c*/ 	.word	0x00003f70
        /*0580*/ 	.word	0x000000ff
        /*0584*/ 	.word	0x000000f0
        /*0588*/ 	.short	0x010a
        /*058a*/ 	.byte	0x0d
	.zero		1


	//   ....[73]....
        /*058c*/ 	.word	0x00003fc0
        /*0590*/ 	.word	0x000000ff
        /*0594*/ 	.word	0x00000000
        /*0598*/ 	.short	0x0101
        /*059a*/ 	.byte	0x04
	.zero		1


	//   ....[74]....
        /*059c*/ 	.word	0x00004450
        /*05a0*/ 	.word	0x0000000c
        /*05a4*/ 	.word	0x00000070
        /*05a8*/ 	.short	0x010a
        /*05aa*/ 	.byte	0xff
	.zero		1


	//   ....[75]....
        /*05ac*/ 	.word	0x000045c0
        /*05b0*/ 	.word	0x00000000
        /*05b4*/ 	.word	0x00000000
        /*05b8*/ 	.short	0x0101
        /*05ba*/ 	.byte	0xff
	.zero		1


	//   ....[76]....
        /*05bc*/ 	.word	0x00004a50
        /*05c0*/ 	.word	0x000000ff
        /*05c4*/ 	.word	0x00000068
        /*05c8*/ 	.short	0x010a
        /*05ca*/ 	.byte	0x15
	.zero		1


	//   ....[77]....
        /*05cc*/ 	.word	0x00004bd0
        /*05d0*/ 	.word	0x000000ff
        /*05d4*/ 	.word	0x00000050
        /*05d8*/ 	.short	0x010a
        /*05da*/ 	.byte	0x15
	.zero		1


	//   ....[78]....
        /*05dc*/ 	.word	0x00004d40
        /*05e0*/ 	.word	0x000000ff
        /*05e4*/ 	.word	0x00000040
        /*05e8*/ 	.short	0x010b
        /*05ea*/ 	.byte	0x15
	.zero		1


	//   ....[79]....
        /*05ec*/ 	.word	0x00004d50
        /*05f0*/ 	.word	0x000000ff
        /*05f4*/ 	.word	0x00000000
        /*05f8*/ 	.short	0x0101
        /*05fa*/ 	.byte	0x22
	.zero		1


	//   ....[80]....
        /*05fc*/ 	.word	0x00004d60
        /*0600*/ 	.word	0x000000ff
        /*0604*/ 	.word	0x00000058
        /*0608*/ 	.short	0x010a
        /*060a*/ 	.byte	0x15
	.zero		1


	//   ....[81]....
        /*060c*/ 	.word	0x00004f40
        /*0610*/ 	.word	0x000000ff
        /*0614*/ 	.word	0x00000048
        /*0618*/ 	.short	0x010b
        /*061a*/ 	.byte	0x15
	.zero		1


	//   ....[82]....
        /*061c*/ 	.word	0x00004f50
        /*0620*/ 	.word	0x000000ff
        /*0624*/ 	.word	0x00000000
        /*0628*/ 	.short	0x0101
        /*062a*/ 	.byte	0x21
	.zero		1


	//   ....[83]....
        /*062c*/ 	.word	0x00004f80
        /*0630*/ 	.word	0x000000ff
        /*0634*/ 	.word	0x00000050
        /*0638*/ 	.short	0x010a
        /*063a*/ 	.byte	0x15
	.zero		1


	//   ....[84]....
        /*063c*/ 	.word	0x00004fc0
        /*0640*/ 	.word	0x00000000
        /*0644*/ 	.word	0x00000058
        /*0648*/ 	.short	0x010a
        /*064a*/ 	.byte	0xff
	.zero		1


	//   ....[85]....
        /*064c*/ 	.word	0x000052d0
        /*0650*/ 	.word	0x00000003
        /*0654*/ 	.word	0x00000070
        /*0658*/ 	.short	0x010a
        /*065a*/ 	.byte	0xff
	.zero		1


	//   ....[86]....
        /*065c*/ 	.word	0x00005450
        /*0660*/ 	.word	0x00000000
        /*0664*/ 	.word	0x00000000
        /*0668*/ 	.short	0x0101
        /*066a*/ 	.byte	0xff
	.zero		1


	//   ....[87]....
        /*066c*/ 	.word	0x00005fa0
        /*0670*/ 	.word	0x00000003
        /*0674*/ 	.word	0x00000040
        /*0678*/ 	.short	0x010a
        /*067a*/ 	.byte	0xff
	.zero		1


	//   ....[88]....
        /*067c*/ 	.word	0x00005fe0
        /*0680*/ 	.word	0x000000a1
        /*0684*/ 	.word	0x00000090
        /*0688*/ 	.short	0x010a
        /*068a*/ 	.byte	0xff
	.zero		1


	//   ....[89]....
        /*068c*/ 	.word	0x00006120
        /*0690*/ 	.word	0x00000003
        /*0694*/ 	.word	0x00000040
        /*0698*/ 	.short	0x010a
        /*069a*/ 	.byte	0xff
	.zero		1


	//   ....[90]....
        /*069c*/ 	.word	0x00006250
        /*06a0*/ 	.word	0x00000000
        /*06a4*/ 	.word	0x00000000
        /*06a8*/ 	.short	0x0101
        /*06aa*/ 	.byte	0xff
	.zero		1


	//   ....[91]....
        /*06ac*/ 	.word	0x000062d0
        /*06b0*/ 	.word	0x000000a1
        /*06b4*/ 	.word	0x00000090
        /*06b8*/ 	.short	0x010a
        /*06ba*/ 	.byte	0xff
	.zero		1


	//   ....[92]....
        /*06bc*/ 	.word	0x00007680
        /*06c0*/ 	.word	0x000000c5
        /*06c4*/ 	.word	0x00000040
        /*06c8*/ 	.short	0x010a
        /*06ca*/ 	.byte	0xff
	.zero		1


	//   ....[93]....
        /*06cc*/ 	.word	0x00007760
        /*06d0*/ 	.word	0x000000c5
        /*06d4*/ 	.word	0x00000040
        /*06d8*/ 	.short	0x010a
        /*06da*/ 	.byte	0xff
	.zero		1


	//   ....[94]....
        /*06dc*/ 	.word	0x00007890
        /*06e0*/ 	.word	0x00000000
        /*06e4*/ 	.word	0x00000000
        /*06e8*/ 	.short	0x0101
        /*06ea*/ 	.byte	0xff
	.zero		1


	//   ....[95]....
        /*06ec*/ 	.word	0x00007cc0
        /*06f0*/ 	.word	0x000000a1
        /*06f4*/ 	.word	0x00000000
        /*06f8*/ 	.short	0x0101
        /*06fa*/ 	.byte	0xff
	.zero		1


	//   ....[96]....
        /*06fc*/ 	.word	0x00008d20
        /*0700*/ 	.word	0x00000000
        /*0704*/ 	.word	0x000000e0
        /*0708*/ 	.short	0x010a
        /*070a*/ 	.byte	0xff
	.zero		1


	//   ....[97]....
        /*070c*/ 	.word	0x00008d80
        /*0710*/ 	.word	0x00000000
        /*0714*/ 	.word	0x00000020
        /*0718*/ 	.short	0x010a
        /*071a*/ 	.byte	0xff
	.zero		1


	//   ....[98]....
        /*071c*/ 	.word	0x00008de0
        /*0720*/ 	.word	0x00000000
        /*0724*/ 	.word	0x00000020
        /*0728*/ 	.short	0x010a
        /*072a*/ 	.byte	0xff
	.zero		1


	//   ....[99]....
        /*072c*/ 	.word	0x00008e30
        /*0730*/ 	.word	0x00000003
        /*0734*/ 	.word	0x00000070
        /*0738*/ 	.short	0x010a
        /*073a*/ 	.byte	0xff
	.zero		1


	//   ....[100]....
        /*073c*/ 	.word	0x00008e90
        /*0740*/ 	.word	0x00000000
        /*0744*/ 	.word	0x00000000
        /*0748*/ 	.short	0x010a
        /*074a*/ 	.byte	0xff
	.zero		1


	//   ....[101]....
        /*074c*/ 	.word	0x00008ef0
        /*0750*/ 	.word	0x00000000
        /*0754*/ 	.word	0x00000000
        /*0758*/ 	.short	0x010a
        /*075a*/ 	.byte	0xff
	.zero		1


	//   ....[102]....
        /*075c*/ 	.word	0x00008f50
        /*0760*/ 	.word	0x00000000
        /*0764*/ 	.word	0x00000000
        /*0768*/ 	.short	0x010a
        /*076a*/ 	.byte	0xff
	.zero		1


	//   ....[103]....
        /*076c*/ 	.word	0x00008fa0
        /*0770*/ 	.word	0x00000002
        /*0774*/ 	.word	0x000000d0
        /*0778*/ 	.short	0x010a
        /*077a*/ 	.byte	0xff
	.zero		1


	//   ....[104]....
        /*077c*/ 	.word	0x00009000
        /*0780*/ 	.word	0x00000002
        /*0784*/ 	.word	0x00000080
        /*0788*/ 	.short	0x010a
        /*078a*/ 	.byte	0xff
	.zero		1


	//   ....[105]....
        /*078c*/ 	.word	0x00009050
        /*0790*/ 	.word	0x00000002
        /*0794*/ 	.word	0x00000070
        /*0798*/ 	.short	0x010a
        /*079a*/ 	.byte	0xff
	.zero		1


	//   ....[106]....
        /*079c*/ 	.word	0x000090b0
        /*07a0*/ 	.word	0x00000000
        /*07a4*/ 	.word	0x00000080
        /*07a8*/ 	.short	0x010a
        /*07aa*/ 	.byte	0xff
	.zero		1


	//   ....[107]....
        /*07ac*/ 	.word	0x00009110
        /*07b0*/ 	.word	0x00000000
        /*07b4*/ 	.word	0x00000008
        /*07b8*/ 	.short	0x010a
        /*07ba*/ 	.byte	0xff
	.zero		1


	//   ....[108]....
        /*07bc*/ 	.word	0x00009200
        /*07c0*/ 	.word	0x00000000
        /*07c4*/ 	.word	0x00000008
        /*07c8*/ 	.short	0x010a
        /*07ca*/ 	.byte	0xff
	.zero		1


	//   ....[109]....
        /*07cc*/ 	.word	0x00009250
        /*07d0*/ 	.word	0x00000000
        /*07d4*/ 	.word	0x00000070
        /*07d8*/ 	.short	0x010a
        /*07da*/ 	.byte	0xff
	.zero		1


	//   ....[110]....
        /*07dc*/ 	.word	0x000092b0
        /*07e0*/ 	.word	0x00000000
        /*07e4*/ 	.word	0x000000b0
        /*07e8*/ 	.short	0x010a
        /*07ea*/ 	.byte	0xff
	.zero		1


	//   ....[111]....
        /*07ec*/ 	.word	0x00009310
        /*07f0*/ 	.word	0x00000000
        /*07f4*/ 	.word	0x00000000
        /*07f8*/ 	.short	0x010a
        /*07fa*/ 	.byte	0xff
	.zero		1


	//   ....[112]....
        /*07fc*/ 	.word	0x00009370
        /*0800*/ 	.word	0x00000000
        /*0804*/ 	.word	0x00000000
        /*0808*/ 	.short	0x010a
        /*080a*/ 	.byte	0xff
	.zero		1


	//   ....[113]....
        /*080c*/ 	.word	0x000093d0
        /*0810*/ 	.word	0x00000000
        /*0814*/ 	.word	0x00000000
        /*0818*/ 	.short	0x010a
        /*081a*/ 	.byte	0xff
	.zero		1


	//   ....[114]....
        /*081c*/ 	.word	0x00009430
        /*0820*/ 	.word	0x00000000
        /*0824*/ 	.word	0x00000000
        /*0828*/ 	.short	0x010a
        /*082a*/ 	.byte	0xff
	.zero		1


	//   ....[115]....
        /*082c*/ 	.word	0x00009490
        /*0830*/ 	.word	0x00000000
        /*0834*/ 	.word	0x000000f0
        /*0838*/ 	.short	0x010a
        /*083a*/ 	.byte	0xff
	.zero		1


	//   ....[116]....
        /*083c*/ 	.word	0x000094e0
        /*0840*/ 	.word	0x0000000c
        /*0844*/ 	.word	0x00000070
        /*0848*/ 	.short	0x010a
        /*084a*/ 	.byte	0xff
	.zero		1


	//   ....[117]....
        /*084c*/ 	.word	0x00009540
        /*0850*/ 	.word	0x00000000
        /*0854*/ 	.word	0x00000068
        /*0858*/ 	.short	0x010a
        /*085a*/ 	.byte	0xff
	.zero		1


	//   ....[118]....
        /*085c*/ 	.word	0x000095a0
        /*0860*/ 	.word	0x00000000
        /*0864*/ 	.word	0x00000050
        /*0868*/ 	.short	0x010a
        /*086a*/ 	.byte	0xff
	.zero		1


	//   ....[119]....
        /*086c*/ 	.word	0x00009600
        /*0870*/ 	.word	0x00000000
        /*0874*/ 	.word	0x00000058
        /*0878*/ 	.short	0x010a
        /*087a*/ 	.byte	0xff
	.zero		1


	//   ....[120]....
        /*087c*/ 	.word	0x00009660
        /*0880*/ 	.word	0x00000000
        /*0884*/ 	.word	0x00000050
        /*0888*/ 	.short	0x010a
        /*088a*/ 	.byte	0xff
	.zero		1


	//   ....[121]....
        /*088c*/ 	.word	0x000096b0
        /*0890*/ 	.word	0x00000003
        /*0894*/ 	.word	0x00000070
        /*0898*/ 	.short	0x010a
        /*089a*/ 	.byte	0xff
	.zero		1


	//   ....[122]....
        /*089c*/ 	.word	0x00009700
        /*08a0*/ 	.word	0x00000003
        /*08a4*/ 	.word	0x00000040
        /*08a8*/ 	.short	0x010a
        /*08aa*/ 	.byte	0xff
	.zero		1


	//   ....[123]....
        /*08ac*/ 	.word	0x00009750
        /*08b0*/ 	.word	0x000000a1
        /*08b4*/ 	.word	0x00000090
        /*08b8*/ 	.short	0x010a
        /*08ba*/ 	.byte	0xff
	.zero		1


	//   ....[124]....
        /*08bc*/ 	.word	0x000097a0
        /*08c0*/ 	.word	0x000000c5
        /*08c4*/ 	.word	0x00000040
        /*08c8*/ 	.short	0x010a
        /*08ca*/ 	.byte	0xff
	.zero		1


	//----- nvinfo : EIATTR_NUM_MBARRIERS
	.align		4
.L_47:
        /*08cc*/ 	.byte	0x03, 0x38
        /*08ce*/ 	.short	0x001f


	//----- nvinfo : EIATTR_EXIT_INSTR_OFFSETS
	.align		4
        /*08d0*/ 	.byte	0x04, 0x1c
        /*08d2*/ 	.short	(.L_49 - .L_48)


	//   ....[0]....
.L_48:
        /*08d4*/ 	.word	0x00002a70


	//   ....[1]....
        /*08d8*/ 	.word	0x00002f60


	//   ....[2]....
        /*08dc*/ 	.word	0x00002fc0


	//   ....[3]....
        /*08e0*/ 	.word	0x000041f0


	//   ....[4]....
        /*08e4*/ 	.word	0x00004ff0


	//   ....[5]....
        /*08e8*/ 	.word	0x00005030


	//   ....[6]....
        /*08ec*/ 	.word	0x00008d10


	//----- nvinfo : EIATTR_MAX_THREADS
	.align		4
.L_49:
        /*08f0*/ 	.byte	0x04, 0x05
        /*08f2*/ 	.short	(.L_51 - .L_50)
.L_50:
        /*08f4*/ 	.word	0x00000100
        /*08f8*/ 	.word	0x00000001
        /*08fc*/ 	.word	0x00000001


	//----- nvinfo : EIATTR_CRS_STACK_SIZE
	.align		4
.L_51:
        /*0900*/ 	.byte	0x04, 0x1e
        /*0902*/ 	.short	(.L_53 - .L_52)
.L_52:
        /*0904*/ 	.word	0x00000000


	//----- nvinfo : EIATTR_CBANK_PARAM_SIZE
	.align		4
.L_53:
        /*0908*/ 	.byte	0x03, 0x19
        /*090a*/ 	.short	0x0800


	//----- nvinfo : EIATTR_PARAM_CBANK
	.align		4
        /*090c*/ 	.byte	0x04, 0x0a
        /*090e*/ 	.short	(.L_55 - .L_54)
	.align		4
.L_54:
        /*0910*/ 	.word	index@(.nv.constant0._ZN7cutlass13device_kernelINS_4gemm6kernel13GemmUniversalIN4cute5tupleIJiiiiEEENS1_10collective13CollectiveMmaINS1_35MainloopSm100TmaUmmaWarpSpecializedILi4ELi2ELi4ENS5_IJNS4_1CILi2EEESB_NSA_ILi1EEEEEEEENS5_IJNSA_ILi256EEENSA_ILi128EEENSA_ILi32EEEEEENS_12float_e5m2_tENS5_IJlSC_lEEESJ_SK_NS4_8TiledMMAINS4_8MMA_AtomIJNS4_10MMA_TraitsINS4_25SM100_MMA_F8F6F4_2x1SM_SSEJSJ_SJ_fSF_SG_NS4_17integral_constantINS4_4UMMA5MajorELSR_0EEESS_NSP_INSQ_7ScaleInELST_0EEESU_EEEEEENS4_6LayoutINS5_IJSC_SC_SC_EEENS5_IJNSA_ILi0EEESZ_SZ_EEEEENS5_IJNS4_10UnderscoreES12_S12_EEEEENS4_28SM100_TMA_2SM_LOAD_MULTICASTENS4_14ComposedLayoutINS4_7SwizzleILi1ELi4ELi3EEENS4_18smem_ptr_flag_bitsILi8EEENSX_INS5_IJNSA_ILi8EEESH_EEENS5_IJSH_SC_EEEEEEEvNS4_8identityENS4_18SM100_TMA_2SM_LOADES1F_vS1G_EENS_8epilogue10collective18CollectiveEpilogueINS1J_23Sm100TmaWarpSpecializedILi2ELi2ELi64ELb0ELb0EEEJNS5_IJSG_SG_SH_EEENS5_IJNSX_ISG_SC_EENSX_INSA_ILi64EEESC_EEEEESJ_SK_SJ_SK_NS1J_6fusion15FusionCallbacksIS1N_NS1T_17LinearCombinationISJ_fSJ_fLNS_15FloatRoundStyleE2EEES1O_S1S_JEEENS4_5SM1004TMEM4LOAD26SM100_TMEM_LOAD_32dp32b64xENS4_13SM90_TMA_LOADENS16_INS17_ILi2ELi4ELi3EEES1A_NSX_INS5_IJS1B_S1Q_EEENS5_IJS1Q_SC_EEEEEEENS4_39AutoVectorizingCopyWithAssumedAlignmentILi128EEENS4_14SM90_TMA_STOREES28_S2A_S2A_EEEvvEEEEvNT_6ParamsE)
        /*0914*/ 	.short	0x0380
        /*0916*/ 	.short	0x0800


	//----- nvinfo : EIATTR_SW_WAR
	.align		4
.L_55:
        /*0918*/ 	.byte	0x04, 0x36
        /*091a*/ 	.short	(.L_57 - .L_56)
.L_56:
        /*091c*/ 	.word	0x00000008
.L_57:


//--------------------- .nv.callgraph             --------------------------
	.section	.nv.callgraph,"",@"SHT_CUDA_CALLGRAPH"
	.align	4
	.sectionentsize	8
	.align		4
        /*0000*/ 	.word	0x00000000
	.align		4
        /*0004*/ 	.word	0xffffffff
	.align		4
        /*0008*/ 	.word	index@(_ZN7cutlass13device_kernelINS_4gemm6kernel13GemmUniversalIN4cute5tupleIJiiiiEEENS1_10collective13CollectiveMmaINS1_35MainloopSm100TmaUmmaWarpSpecializedILi4ELi2ELi4ENS5_IJNS4_1CILi2EEESB_NSA_ILi1EEEEEEEENS5_IJNSA_ILi256EEENSA_ILi128EEENSA_ILi32EEEEEENS_12float_e5m2_tENS5_IJlSC_lEEESJ_SK_NS4_8TiledMMAINS4_8MMA_AtomIJNS4_10MMA_TraitsINS4_25SM100_MMA_F8F6F4_2x1SM_SSEJSJ_SJ_fSF_SG_NS4_17integral_constantINS4_4UMMA5MajorELSR_0EEESS_NSP_INSQ_7ScaleInELST_0EEESU_EEEEEENS4_6LayoutINS5_IJSC_SC_SC_EEENS5_IJNSA_ILi0EEESZ_SZ_EEEEENS5_IJNS4_10UnderscoreES12_S12_EEEEENS4_28SM100_TMA_2SM_LOAD_MULTICASTENS4_14ComposedLayoutINS4_7SwizzleILi1ELi4ELi3EEENS4_18smem_ptr_flag_bitsILi8EEENSX_INS5_IJNSA_ILi8EEESH_EEENS5_IJSH_SC_EEEEEEEvNS4_8identityENS4_18SM100_TMA_2SM_LOADES1F_vS1G_EENS_8epilogue10collective18CollectiveEpilogueINS1J_23Sm100TmaWarpSpecializedILi2ELi2ELi64ELb0ELb0EEEJNS5_IJSG_SG_SH_EEENS5_IJNSX_ISG_SC_EENSX_INSA_ILi64EEESC_EEEEESJ_SK_SJ_SK_NS1J_6fusion15FusionCallbacksIS1N_NS1T_17LinearCombinationISJ_fSJ_fLNS_15FloatRoundStyleE2EEES1O_S1S_JEEENS4_5SM1004TMEM4LOAD26SM100_TMEM_LOAD_32dp32b64xENS4_13SM90_TMA_LOADENS16_INS17_ILi2ELi4ELi3EEES1A_NSX_INS5_IJS1B_S1Q_EEENS5_IJS1Q_SC_EEEEEEENS4_39AutoVectorizingCopyWithAssumedAlignmentILi128EEENS4_14SM90_TMA_STOREES28_S2A_S2A_EEEvvEEEEvNT_6ParamsE)
	.align		4
        /*000c*/ 	.word	index@(__assertfail)
	.align		4
        /*0010*/ 	.word	0x00000000
	.align		4
        /*0014*/ 	.word	0xfffffffe
	.align		4
        /*0018*/ 	.word	0x00000000
	.align		4
        /*001c*/ 	.word	0xfffffffd
	.align		4
        /*0020*/ 	.word	0x00000000
	.align		4
        /*0024*/ 	.word	0xfffffffc


//--------------------- .nv.constant4             --------------------------
	.section	.nv.constant4,"a",@progbits
	.align	8
	.align		8
.nv.constant4:
        /*0000*/ 	.dword	__assertfail
	.align		8
        /*0008*/ 	.dword	__unnamed_1
	.align		8
        /*0010*/ 	.dword	__unnamed_2
	.align		8
        /*0018*/ 	.dword	_ZN39_INTERNAL_d68654c0_4_k_cu_41dac68b_88704cuda3std3__45__cpo5beginE
	.align		8
        /*0020*/ 	.dword	_ZN39_INTERNAL_d68654c0_4_k_cu_41dac68b_88704cuda3std3__45__cpo3endE
	.align		8
        /*0028*/ 	.dword	_ZN39_INTERNAL_d68654c0_4_k_cu_41dac68b_88704cuda3std3__45__cpo6cbeginE
	.align		8
        /*0030*/ 	.dword	_ZN39_INTERNAL_d68654c0_4_k_cu_41dac68b_88704cuda3std3__45__cpo4cendE
	.align		8
        /*0038*/ 	.dword	_ZN39_INTERNAL_d68654c0_4_k_cu_41dac68b_88704cuda3std3__441_GLOBAL__N__d68654c0_4_k_cu_41dac68b_88706ignoreE
	.align		8
        /*0040*/ 	.dword	_ZN39_INTERNAL_d68654c0_4_k_cu_41dac68b_88704cuda3std3__419piecewise_constructE
	.align		8
        /*0048*/ 	.dword	_ZN39_INTERNAL_d68654c0_4_k_cu_41dac68b_88704cuda3std3__48in_placeE
	.align		8
        /*0050*/ 	.dword	_ZN39_INTERNAL_d68654c0_4_k_cu_41dac68b_88704cuda3std6ranges3__45__cpo4swapE
	.align		8
        /*0058*/ 	.dword	_ZN39_INTERNAL_d68654c0_4_k_cu_41dac68b_88704cuda3std6ranges3__45__cpo9iter_moveE
	.align		8
        /*0060*/ 	.dword	_ZN39_INTERNAL_d68654c0_4_k_cu_41dac68b_88704cute7productE
	.align		8
        /*0068*/ 	.dword	_ZN39_INTERNAL_d68654c0_4_k_cu_41dac68b_88704cute1_E
	.align		8
        /*0070*/ 	.dword	$str$25
	.align		8
        /*0078*/ 	.dword	$str$26
	.align		8
        /*0080*/ 	.dword	$str$27
	.align		8
        /*0088*/ 	.dword	$str$28


//--------------------- .text._ZN7cutlass13device_kernelINS_4gemm6kernel13GemmUniversalIN4cute5tupleIJiiiiEEENS1_10collective13CollectiveMmaINS1_35MainloopSm100TmaUmmaWarpSpecializedILi4ELi2ELi4ENS5_IJNS4_1CILi2EEESB_NSA_ILi1EEEEEEEENS5_IJNSA_ILi256EEENSA_ILi128EEENSA_ILi32EEEEEENS_12float_e5m2_tENS5_IJlSC_lEEESJ_SK_NS4_8TiledMMAINS4_8MMA_AtomIJNS4_10MMA_TraitsINS4_25SM100_MMA_F8F6F4_2x1SM_SSEJSJ_SJ_fSF_SG_NS4_17integral_constantINS4_4UMMA5MajorELSR_0EEESS_NSP_INSQ_7ScaleInELST_0EEESU_EEEEEENS4_6LayoutINS5_IJSC_SC_SC_EEENS5_IJNSA_ILi0EEESZ_SZ_EEEEENS5_IJNS4_10UnderscoreES12_S12_EEEEENS4_28SM100_TMA_2SM_LOAD_MULTICASTENS4_14ComposedLayoutINS4_7SwizzleILi1ELi4ELi3EEENS4_18smem_ptr_flag_bitsILi8EEENSX_INS5_IJNSA_ILi8EEESH_EEENS5_IJSH_SC_EEEEEEEvNS4_8identityENS4_18SM100_TMA_2SM_LOADES1F_vS1G_EENS_8epilogue10collective18CollectiveEpilogueINS1J_23Sm100TmaWarpSpecializedILi2ELi2ELi64ELb0ELb0EEEJNS5_IJSG_SG_SH_EEENS5_IJNSX_ISG_SC_EENSX_INSA_ILi64EEESC_EEEEESJ_SK_SJ_SK_NS1J_6fusion15FusionCallbacksIS1N_NS1T_17LinearCombinationISJ_fSJ_fLNS_15FloatRoundStyleE2EEES1O_S1S_JEEENS4_5SM1004TMEM4LOAD26SM100_TMEM_LOAD_32dp32b64xENS4_13SM90_TMA_LOADENS16_INS17_ILi2ELi4ELi3EEES1A_NSX_INS5_IJS1B_S1Q_EEENS5_IJS1Q_SC_EEEEEEENS4_39AutoVectorizingCopyWithAssumedAlignmentILi128EEENS4_14SM90_TMA_STOREES28_S2A_S2A_EEEvvEEEEvNT_6ParamsE --------------------------
	.section	.text._ZN7cutlass13device_kernelINS_4gemm6kernel13GemmUniversalIN4cute5tupleIJiiiiEEENS1_10collective13CollectiveMmaINS1_35MainloopSm100TmaUmmaWarpSpecializedILi4ELi2ELi4ENS5_IJNS4_1CILi2EEESB_NSA_ILi1EEEEEEEENS5_IJNSA_ILi256EEENSA_ILi128EEENSA_ILi32EEEEEENS_12float_e5m2_tENS5_IJlSC_lEEESJ_SK_NS4_8TiledMMAINS4_8MMA_AtomIJNS4_10MMA_TraitsINS4_25SM100_MMA_F8F6F4_2x1SM_SSEJSJ_SJ_fSF_SG_NS4_17integral_constantINS4_4UMMA5MajorELSR_0EEESS_NSP_INSQ_7ScaleInELST_0EEESU_EEEEEENS4_6LayoutINS5_IJSC_SC_SC_EEENS5_IJNSA_ILi0EEESZ_SZ_EEEEENS5_IJNS4_10UnderscoreES12_S12_EEEEENS4_28SM100_TMA_2SM_LOAD_MULTICASTENS4_14ComposedLayoutINS4_7SwizzleILi1ELi4ELi3EEENS4_18smem_ptr_flag_bitsILi8EEENSX_INS5_IJNSA_ILi8EEESH_EEENS5_IJSH_SC_EEEEEEEvNS4_8identityENS4_18SM100_TMA_2SM_LOADES1F_vS1G_EENS_8epilogue10collective18CollectiveEpilogueINS1J_23Sm100TmaWarpSpecializedILi2ELi2ELi64ELb0ELb0EEEJNS5_IJSG_SG_SH_EEENS5_IJNSX_ISG_SC_EENSX_INSA_ILi64EEESC_EEEEESJ_SK_SJ_SK_NS1J_6fusion15FusionCallbacksIS1N_NS1T_17LinearCombinationISJ_fSJ_fLNS_15FloatRoundStyleE2EEES1O_S1S_JEEENS4_5SM1004TMEM4LOAD26SM100_TMEM_LOAD_32dp32b64xENS4_13SM90_TMA_LOADENS16_INS17_ILi2ELi4ELi3EEES1A_NSX_INS5_IJS1B_S1Q_EEENS5_IJS1Q_SC_EEEEEEENS4_39AutoVectorizingCopyWithAssumedAlignmentILi128EEENS4_14SM90_TMA_STOREES28_S2A_S2A_EEEvvEEEEvNT_6ParamsE,"ax",@progbits
	.align	128
.text._ZN7cutlass13device_kernelINS_4gemm6kernel13GemmUniversalIN4cute5tupleIJiiiiEEENS1_10collective13CollectiveMmaINS1_35MainloopSm100TmaUmmaWarpSpecializedILi4ELi2ELi4ENS5_IJNS4_1CILi2EEESB_NSA_ILi1EEEEEEEENS5_IJNSA_ILi256EEENSA_ILi128EEENSA_ILi32EEEEEENS_12float_e5m2_tENS5_IJlSC_lEEESJ_SK_NS4_8TiledMMAINS4_8MMA_AtomIJNS4_10MMA_TraitsINS4_25SM100_MMA_F8F6F4_2x1SM_SSEJSJ_SJ_fSF_SG_NS4_17integral_constantINS4_4UMMA5MajorELSR_0EEESS_NSP_INSQ_7ScaleInELST_0EEESU_EEEEEENS4_6LayoutINS5_IJSC_SC_SC_EEENS5_IJNSA_ILi0EEESZ_SZ_EEEEENS5_IJNS4_10UnderscoreES12_S12_EEEEENS4_28SM100_TMA_2SM_LOAD_MULTICASTENS4_14ComposedLayoutINS4_7SwizzleILi1ELi4ELi3EEENS4_18smem_ptr_flag_bitsILi8EEENSX_INS5_IJNSA_ILi8EEESH_EEENS5_IJSH_SC_EEEEEEEvNS4_8identityENS4_18SM100_TMA_2SM_LOADES1F_vS1G_EENS_8epilogue10collective18CollectiveEpilogueINS1J_23Sm100TmaWarpSpecializedILi2ELi2ELi64ELb0ELb0EEEJNS5_IJSG_SG_SH_EEENS5_IJNSX_ISG_SC_EENSX_INSA_ILi64EEESC_EEEEESJ_SK_SJ_SK_NS1J_6fusion15FusionCallbacksIS1N_NS1T_17LinearCombinationISJ_fSJ_fLNS_15FloatRoundStyleE2EEES1O_S1S_JEEENS4_5SM1004TMEM4LOAD26SM100_TMEM_LOAD_32dp32b64xENS4_13SM90_TMA_LOADENS16_INS17_ILi2ELi4ELi3EEES1A_NSX_INS5_IJS1B_S1Q_EEENS5_IJS1Q_SC_EEEEEEENS4_39AutoVectorizingCopyWithAssumedAlignmentILi128EEENS4_14SM90_TMA_STOREES28_S2A_S2A_EEEvvEEEEvNT_6ParamsE:
        .type           _ZN7cutlass13device_kernelINS_4gemm6kernel13GemmUniversalIN4cute5tupleIJiiiiEEENS1_10collective13CollectiveMmaINS1_35MainloopSm100TmaUmmaWarpSpecializedILi4ELi2ELi4ENS5_IJNS4_1CILi2EEESB_NSA_ILi1EEEEEEEENS5_IJNSA_ILi256EEENSA_ILi128EEENSA_ILi32EEEEEENS_12float_e5m2_tENS5_IJlSC_lEEESJ_SK_NS4_8TiledMMAINS4_8MMA_AtomIJNS4_10MMA_TraitsINS4_25SM100_MMA_F8F6F4_2x1SM_SSEJSJ_SJ_fSF_SG_NS4_17integral_constantINS4_4UMMA5MajorELSR_0EEESS_NSP_INSQ_7ScaleInELST_0EEESU_EEEEEENS4_6LayoutINS5_IJSC_SC_SC_EEENS5_IJNSA_ILi0EEESZ_SZ_EEEEENS5_IJNS4_10UnderscoreES12_S12_EEEEENS4_28SM100_TMA_2SM_LOAD_MULTICASTENS4_14ComposedLayoutINS4_7SwizzleILi1ELi4ELi3EEENS4_18smem_ptr_flag_bitsILi8EEENSX_INS5_IJNSA_ILi8EEESH_EEENS5_IJSH_SC_EEEEEEEvNS4_8identityENS4_18SM100_TMA_2SM_LOADES1F_vS1G_EENS_8epilogue10collective18CollectiveEpilogueINS1J_23Sm100TmaWarpSpecializedILi2ELi2ELi64ELb0ELb0EEEJNS5_IJSG_SG_SH_EEENS5_IJNSX_ISG_SC_EENSX_INSA_ILi64EEESC_EEEEESJ_SK_SJ_SK_NS1J_6fusion15FusionCallbacksIS1N_NS1T_17LinearCombinationISJ_fSJ_fLNS_15FloatRoundStyleE2EEES1O_S1S_JEEENS4_5SM1004TMEM4LOAD26SM100_TMEM_LOAD_32dp32b64xENS4_13SM90_TMA_LOADENS16_INS17_ILi2ELi4ELi3EEES1A_NSX_INS5_IJS1B_S1Q_EEENS5_IJS1Q_SC_EEEEEEENS4_39AutoVectorizingCopyWithAssumedAlignmentILi128EEENS4_14SM90_TMA_STOREES28_S2A_S2A_EEEvvEEEEvNT_6ParamsE,@function
        .size           _ZN7cutlass13device_kernelINS_4gemm6kernel13GemmUniversalIN4cute5tupleIJiiiiEEENS1_10collective13CollectiveMmaINS1_35MainloopSm100TmaUmmaWarpSpecializedILi4ELi2ELi4ENS5_IJNS4_1CILi2EEESB_NSA_ILi1EEEEEEEENS5_IJNSA_ILi256EEENSA_ILi128EEENSA_ILi32EEEEEENS_12float_e5m2_tENS5_IJlSC_lEEESJ_SK_NS4_8TiledMMAINS4_8MMA_AtomIJNS4_10MMA_TraitsINS4_25SM100_MMA_F8F6F4_2x1SM_SSEJSJ_SJ_fSF_SG_NS4_17integral_constantINS4_4UMMA5MajorELSR_0EEESS_NSP_INSQ_7ScaleInELST_0EEESU_EEEEEENS4_6LayoutINS5_IJSC_SC_SC_EEENS5_IJNSA_ILi0EEESZ_SZ_EEEEENS5_IJNS4_10UnderscoreES12_S12_EEEEENS4_28SM100_TMA_2SM_LOAD_MULTICASTENS4_14ComposedLayoutINS4_7SwizzleILi1ELi4ELi3EEENS4_18smem_ptr_flag_bitsILi8EEENSX_INS5_IJNSA_ILi8EEESH_EEENS5_IJSH_SC_EEEEEEEvNS4_8identityENS4_18SM100_TMA_2SM_LOADES1F_vS1G_EENS_8epilogue10collective18CollectiveEpilogueINS1J_23Sm100TmaWarpSpecializedILi2ELi2ELi64ELb0ELb0EEEJNS5_IJSG_SG_SH_EEENS5_IJNSX_ISG_SC_EENSX_INSA_ILi64EEESC_EEEEESJ_SK_SJ_SK_NS1J_6fusion15FusionCallbacksIS1N_NS1T_17LinearCombinationISJ_fSJ_fLNS_15FloatRoundStyleE2EEES1O_S1S_JEEENS4_5SM1004TMEM4LOAD26SM100_TMEM_LOAD_32dp32b64xENS4_13SM90_TMA_LOADENS16_INS17_ILi2ELi4ELi3EEES1A_NSX_INS5_IJS1B_S1Q_EEENS5_IJS1Q_SC_EEEEEEENS4_39AutoVectorizingCopyWithAssumedAlignmentILi128EEENS4_14SM90_TMA_STOREES28_S2A_S2A_EEEvvEEEEvNT_6ParamsE,(.L_x_164 - _ZN7cutlass13device_kernelINS_4gemm6kernel13GemmUniversalIN4cute5tupleIJiiiiEEENS1_10collective13CollectiveMmaINS1_35MainloopSm100TmaUmmaWarpSpecializedILi4ELi2ELi4ENS5_IJNS4_1CILi2EEESB_NSA_ILi1EEEEEEEENS5_IJNSA_ILi256EEENSA_ILi128EEENSA_ILi32EEEEEENS_12float_e5m2_tENS5_IJlSC_lEEESJ_SK_NS4_8TiledMMAINS4_8MMA_AtomIJNS4_10MMA_TraitsINS4_25SM100_MMA_F8F6F4_2x1SM_SSEJSJ_SJ_fSF_SG_NS4_17integral_constantINS4_4UMMA5MajorELSR_0EEESS_NSP_INSQ_7ScaleInELST_0EEESU_EEEEEENS4_6LayoutINS5_IJSC_SC_SC_EEENS5_IJNSA_ILi0EEESZ_SZ_EEEEENS5_IJNS4_10UnderscoreES12_S12_EEEEENS4_28SM100_TMA_2SM_LOAD_MULTICASTENS4_14ComposedLayoutINS4_7SwizzleILi1ELi4ELi3EEENS4_18smem_ptr_flag_bitsILi8EEENSX_INS5_IJNSA_ILi8EEESH_EEENS5_IJSH_SC_EEEEEEEvNS4_8identityENS4_18SM100_TMA_2SM_LOADES1F_vS1G_EENS_8epilogue10collective18CollectiveEpilogueINS1J_23Sm100TmaWarpSpecializedILi2ELi2ELi64ELb0ELb0EEEJNS5_IJSG_SG_SH_EEENS5_IJNSX_ISG_SC_EENSX_INSA_ILi64EEESC_EEEEESJ_SK_SJ_SK_NS1J_6fusion15FusionCallbacksIS1N_NS1T_17LinearCombinationISJ_fSJ_fLNS_15FloatRoundStyleE2EEES1O_S1S_JEEENS4_5SM1004TMEM4LOAD26SM100_TMEM_LOAD_32dp32b64xENS4_13SM90_TMA_LOADENS16_INS17_ILi2ELi4ELi3EEES1A_NSX_INS5_IJS1B_S1Q_EEENS5_IJS1Q_SC_EEEEEEENS4_39AutoVectorizingCopyWithAssumedAlignmentILi128EEENS4_14SM90_TMA_STOREES28_S2A_S2A_EEEvvEEEEvNT_6ParamsE)
        .other          _ZN7cutlass13device_kernelINS_4gemm6kernel13GemmUniversalIN4cute5tupleIJiiiiEEENS1_10collective13CollectiveMmaINS1_35MainloopSm100TmaUmmaWarpSpecializedILi4ELi2ELi4ENS5_IJNS4_1CILi2EEESB_NSA_ILi1EEEEEEEENS5_IJNSA_ILi256EEENSA_ILi128EEENSA_ILi32EEEEEENS_12float_e5m2_tENS5_IJlSC_lEEESJ_SK_NS4_8TiledMMAINS4_8MMA_AtomIJNS4_10MMA_TraitsINS4_25SM100_MMA_F8F6F4_2x1SM_SSEJSJ_SJ_fSF_SG_NS4_17integral_constantINS4_4UMMA5MajorELSR_0EEESS_NSP_INSQ_7ScaleInELST_0EEESU_EEEEEENS4_6LayoutINS5_IJSC_SC_SC_EEENS5_IJNSA_ILi0EEESZ_SZ_EEEEENS5_IJNS4_10UnderscoreES12_S12_EEEEENS4_28SM100_TMA_2SM_LOAD_MULTICASTENS4_14ComposedLayoutINS4_7SwizzleILi1ELi4ELi3EEENS4_18smem_ptr_flag_bitsILi8EEENSX_INS5_IJNSA_ILi8EEESH_EEENS5_IJSH_SC_EEEEEEEvNS4_8identityENS4_18SM100_TMA_2SM_LOADES1F_vS1G_EENS_8epilogue10collective18CollectiveEpilogueINS1J_23Sm100TmaWarpSpecializedILi2ELi2ELi64ELb0ELb0EEEJNS5_IJSG_SG_SH_EEENS5_IJNSX_ISG_SC_EENSX_INSA_ILi64EEESC_EEEEESJ_SK_SJ_SK_NS1J_6fusion15FusionCallbacksIS1N_NS1T_17LinearCombinationISJ_fSJ_fLNS_15FloatRoundStyleE2EEES1O_S1S_JEEENS4_5SM1004TMEM4LOAD26SM100_TMEM_LOAD_32dp32b64xENS4_13SM90_TMA_LOADENS16_INS17_ILi2ELi4ELi3EEES1A_NSX_INS5_IJS1B_S1Q_EEENS5_IJS1Q_SC_EEEEEEENS4_39AutoVectorizingCopyWithAssumedAlignmentILi128EEENS4_14SM90_TMA_STOREES28_S2A_S2A_EEEvvEEEEvNT_6ParamsE,@"STO_CUDA_ENTRY STV_DEFAULT"
_ZN7cutlass13device_kernelINS_4gemm6kernel13GemmUniversalIN4cute5tupleIJiiiiEEENS1_10collective13CollectiveMmaINS1_35MainloopSm100TmaUmmaWarpSpecializedILi4ELi2ELi4ENS5_IJNS4_1CILi2EEESB_NSA_ILi1EEEEEEEENS5_IJNSA_ILi256EEENSA_ILi128EEENSA_ILi32EEEEEENS_12float_e5m2_tENS5_IJlSC_lEEESJ_SK_NS4_8TiledMMAINS4_8MMA_AtomIJNS4_10MMA_TraitsINS4_25SM100_MMA_F8F6F4_2x1SM_SSEJSJ_SJ_fSF_SG_NS4_17integral_constantINS4_4UMMA5MajorELSR_0EEESS_NSP_INSQ_7ScaleInELST_0EEESU_EEEEEENS4_6LayoutINS5_IJSC_SC_SC_EEENS5_IJNSA_ILi0EEESZ_SZ_EEEEENS5_IJNS4_10UnderscoreES12_S12_EEEEENS4_28SM100_TMA_2SM_LOAD_MULTICASTENS4_14ComposedLayoutINS4_7SwizzleILi1ELi4ELi3EEENS4_18smem_ptr_flag_bitsILi8EEENSX_INS5_IJNSA_ILi8EEESH_EEENS5_IJSH_SC_EEEEEEEvNS4_8identityENS4_18SM100_TMA_2SM_LOADES1F_vS1G_EENS_8epilogue10collective18CollectiveEpilogueINS1J_23Sm100TmaWarpSpecializedILi2ELi2ELi64ELb0ELb0EEEJNS5_IJSG_SG_SH_EEENS5_IJNSX_ISG_SC_EENSX_INSA_ILi64EEESC_EEEEESJ_SK_SJ_SK_NS1J_6fusion15FusionCallbacksIS1N_NS1T_17LinearCombinationISJ_fSJ_fLNS_15FloatRoundStyleE2EEES1O_S1S_JEEENS4_5SM1004TMEM4LOAD26SM100_TMEM_LOAD_32dp32b64xENS4_13SM90_TMA_LOADENS16_INS17_ILi2ELi4ELi3EEES1A_NSX_INS5_IJS1B_S1Q_EEENS5_IJS1Q_SC_EEEEEEENS4_39AutoVectorizingCopyWithAssumedAlignmentILi128EEENS4_14SM90_TMA_STOREES28_S2A_S2A_EEEvvEEEEvNT_6ParamsE:
[----:B------:R-:W1:Y:S01]  /*0000*/  LDC R1, c[0x0][0x37c] ;  /* 0x0000df00ff017b82 */ /* 0x000e620000000800 */
[----:B------:R-:W2:Y:S01]  /*0010*/  S2R R170, SR_TID.X ;  /* 0x0000000000aa7919 */ /* 0x000ea20000002100 */
[----:B------:R-:W3:Y:S06]  /*0020*/  LDCU.64 UR8, c[0x0][0x890] ;  /* 0x00011200ff0877ac */ /* 0x000eec0008000a00 */
[----:B------:R-:W4:Y:S01]  /*0030*/  S2UR UR48, SR_CgaCtaId ;  /* 0x00000000003079c3 */ /* 0x000f220000008800 */
[----:B------:R-:W-:Y:S02]  /*0040*/  PRMT R158, RZ, 0x7610, R158 ;  /* 0x00007610ff9e7816 */ /* 0x000fe4000000009e */
[----:B------:R-:W-:Y:S01]  /*0050*/  ELECT P1, URZ, PT ;  /* 0x0000000000ff782f */ /* 0x000fe20003820000 */
[----:B---3--:R-:W-:-:S04]  /*0060*/  UISETP.NE.U32.AND UP0, UPT, UR8, URZ, UPT ;  /* 0x000000ff0800728c */ /* 0x008fc8000bf05070 */
[----:B------:R-:W-:Y:S02]  /*0070*/  UISETP.NE.AND.EX UP0, UPT, UR9, URZ, UPT, UP0 ;  /* 0x000000ff0900728c */ /* 0x000fe4000bf05300 */
[----:B----4-:R-:W-:Y:S02]  /*0080*/  ULOP3.LUT UR29, UR48, 0x1, URZ, 0xc0, !UPT ;  /* 0x00000001301d7892 */ /* 0x010fe4000f8ec0ff */
[----:B------:R-:W-:Y:S01]  /*0090*/  ULOP3.LUT UR30, UR48, 0x1, URZ, 0x3c, !UPT ;  /* 0x00000001301e7892 */ /* 0x000fe2000f8e3cff */
[----:B--2---:R-:W-:-:S05]  /*00a0*/  SHF.R.U32.HI R159, RZ, 0x5, R170 ;  /* 0x00000005ff9f7819 */ /* 0x004fca00000116aa */
[----:B------:R-:W2:Y:S02]  /*00b0*/  SHFL.IDX PT, R0, R159, RZ, 0x1f ;  /* 0x00001fff9f007589 */ /* 0x000ea400000e0000 */
[----:B--2---:R-:W-:Y:S01]  /*00c0*/  R2UR UR13, R0 ;  /* 0x00000000000d72ca */ /* 0x004fe200000e0000 */
[----:B-1----:R-:W-:-:S14]  /*00d0*/  BRA.U UP0, `(.L_x_0) ;  /* 0x0000000100307547 */ /* 0x002fdc000b800000 */
[----:B------:R-:W1:Y:S02]  /*00e0*/  LDCU.64 UR4, c[0x0][0x888] ;  /* 0x00011100ff0477ac */ /* 0x000e640008000a00 */
[----:B-1----:R-:W-:-:S04]  /*00f0*/  UISETP.NE.U32.AND UP0, UPT, UR4, URZ, UPT ;  /* 0x000000ff0400728c */ /* 0x002fc8000bf05070 */
[----:B------:R-:W-:-:S09]  /*0100*/  UISETP.NE.AND.EX UP0, UPT, UR5, URZ, UPT, UP0 ;  /* 0x000000ff0500728c */ /* 0x000fd2000bf05300 */
[----:B------:R-:W-:Y:S05]  /*0110*/  BRA.U !UP0, `(.L_x_1) ;  /* 0x0000000108147547 */ /* 0x000fea000b800000 */
[----:B------:R-:W1:Y:S01]  /*0120*/  LDC.64 R2, c[0x0][0x888] ;  /* 0x00022200ff027b82 */ /* 0x000e620000000a00 */
[----:B------:R-:W1:Y:S02]  /*0130*/  LDCU.64 UR4, c[0x0][0x358] ;  /* 0x00006b00ff0477ac */ /* 0x000e640008000a00 */
[----:B-1----:R1:W5:Y:S01]  /*0140*/  LDG.E R73, desc[UR4][R2.64] ;  /* 0x0000000402497981 */ /* 0x002362000c1e1900 */
[----:B------:R-:W-:Y:S01]  /*0150*/  HFMA2 R158, -RZ, RZ, 0, 5.9604644775390625e-08 ;  /* 0x00000001ff9e7431 */ /* 0x000fe200000001ff */
[----:B------:R-:W-:Y:S05]  /*0160*/  BRA `(.L_x_0) ;  /* 0x00000000000c7947 */ /* 0x000fea0003800000 */
.L_x_1:
[----:B------:R-:W1:Y:S01]  /*0170*/  LDCU UR4, c[0x0][0x880] ;  /* 0x00011000ff0477ac */ /* 0x000e620008000800 */
[----:B------:R-:W-:Y:S01]  /*0180*/  HFMA2 R158, -RZ, RZ, 0, 5.9604644775390625e-08 ;  /* 0x00000001ff9e7431 */ /* 0x000fe200000001ff */
[----:B-1----:R-:W-:-:S07]  /*0190*/  MOV R73, UR4 ;  /* 0x0000000400497c02 */ /* 0x002fce0008000f00 */
.L_x_0:
[----:B------:R-:W2:Y:S02]  /*01a0*/  LDCU.64 UR4, c[0x0][0x8b0] ;  /* 0x00011600ff0477ac */ /* 0x000ea40008000a00 */
[----:B--2---:R-:W-:-:S04]  /*01b0*/  UISETP.NE.U32.AND UP0, UPT, UR4, URZ, UPT ;  /* 0x000000ff0400728c */ /* 0x004fc8000bf05070 */
[----:B------:R-:W-:-:S09]  /*01c0*/  UISETP.NE.AND.EX UP0, UPT, UR5, URZ, UPT, UP0 ;  /* 0x000000ff0500728c */ /* 0x000fd2000bf05300 */
[----:B------:R-:W-:Y:S05]  /*01d0*/  BRA.U UP0, `(.L_x_2) ;  /* 0x0000000100287547 */ /* 0x000fea000b800000 */
[----:B------:R-:W2:Y:S02]  /*01e0*/  LDCU.64 UR4, c[0x0][0x8a8] ;  /* 0x00011500ff0477ac */ /* 0x000ea40008000a00 */
[----:B--2---:R-:W-:-:S04]  /*01f0*/  UISETP.NE.U32.AND UP0, UPT, UR4, URZ, UPT ;  /* 0x000000ff0400728c */ /* 0x004fc8000bf05070 */
[----:B------:R-:W-:-:S09]  /*0200*/  UISETP.NE.AND.EX UP0, UPT, UR5, URZ, UPT, UP0 ;  /* 0x000000ff0500728c */ /* 0x000fd2000bf05300 */
[----:B------:R-:W-:Y:S05]  /*0210*/  BRA.U !UP0, `(.L_x_3) ;  /* 0x0000000108107547 */ /* 0x000fea000b800000 */
[----:B------:R-:W2:Y:S01]  /*0220*/  LDC.64 R70, c[0x0][0x8a8] ;  /* 0x00022a00ff467b82 */ /* 0x000ea20000000a00 */
[----:B------:R-:W2:Y:S02]  /*0230*/  LDCU.64 UR4, c[0x0][0x358] ;  /* 0x00006b00ff0477ac */ /* 0x000ea40008000a00 */
[----:B--2---:R2:W5:Y:S01]  /*0240*/  LDG.E R70, desc[UR4][R70.64] ;  /* 0x0000000446467981 */ /* 0x004562000c1e1900 */
[----:B------:R-:W-:Y:S05]  /*0250*/  BRA `(.L_x_2) ;  /* 0x0000000000087947 */ /* 0x000fea0003800000 */
.L_x_3:
[----:B------:R-:W2:Y:S02]  /*0260*/  LDCU UR4, c[0x0][0x8a0] ;  /* 0x00011400ff0477ac */ /* 0x000ea40008000800 */
[----:B--2---:R-:W-:Y:S02]  /*0270*/  MOV R70, UR4 ;  /* 0x0000000400467c02 */ /* 0x004fe40008000f00 */
.L_x_2:
[----:B------:R-:W-:Y:S01]  /*0280*/  IMAD.U32 R0, RZ, RZ, UR13 ;  /* 0x0000000dff007e24 */ /* 0x000fe2000f8e00ff */
[----:B------:R-:W-:Y:S04]  /*0290*/  BSSY.RECONVERGENT B0, `(.L_x_4) ;  /* 0x000000c000007945 */ /* 0x000fe80003800200 */
[C---:B------:R-:W-:Y:S02]  /*02a0*/  ISETP.NE.OR P2, PT, R0.reuse, 0x1, !P1 ;  /* 0x000000010000780c */ /* 0x040fe40004f45670 */
[----:B------:R-:W-:-:S11]  /*02b0*/  ISETP.NE.OR P0, PT, R0, 0x3, !P1 ;  /* 0x000000030000780c */ /* 0x000fd60004f05670 */
[----:B------:R-:W-:Y:S05]  /*02c0*/  @P2 BRA `(.L_x_5) ;  /* 0x0000000000202947 */ /* 0x000fea0003800000 */
[----:B------:R-:W3:Y:S02]  /*02d0*/  LDCU.64 UR4, c[0x0][0x348] ;  /* 0x00006900ff0477ac */ /* 0x000ee40008000a00 */
[----:B---3--:R-:W-:Y:S02]  /*02e0*/  UIADD3 UR6, UP1, UPT, UR4, 0x80, URZ ;  /* 0x0000008004067890 */ /* 0x008fe4000ff3e0ff */
[----:B------:R-:W-:Y:S02]  /*02f0*/  UIADD3 UR4, UP0, UPT, UR4, 0x180, URZ ;  /* 0x0000018004047890 */ /* 0x000fe4000ff1e0ff */
[----:B------:R-:W-:Y:S02]  /*0300*/  UIADD3.X UR7, UPT, UPT, URZ, UR5, URZ, UP1, !UPT ;  /* 0x00000005ff077290 */ /* 0x000fe40008ffe4ff */
[----:B------:R-:W-:-:S07]  /*0310*/  UIADD3.X UR5, UPT, UPT, URZ, UR5, URZ, UP0, !UPT ;  /* 0x00000005ff057290 */ /* 0x000fce00087fe4ff */
[----:B------:R3:W-:Y:S02]  /*0320*/  UTMACCTL.PF [UR6] ;  /* 0x00000000060079b9 */ /* 0x0007e40008040000 */
[----:B------:R3:W-:Y:S02]  /*0330*/  UTMACCTL.PF [UR4] ;  /* 0x00000000040079b9 */ /* 0x0007e40008040000 */
[----:B---3--:R-:W-:Y:S01]  /*0340*/  NOP ;  /* 0x0000000000007918 */ /* 0x008fe20000000000 */
.L_x_5:
[----:B------:R-:W-:Y:S05]  /*0350*/  BSYNC.RECONVERGENT B0 ;  /* 0x0000000000007941 */ /* 0x000fea0003800200 */
.L_x_4:
[----:B------:R-:W-:Y:S04]  /*0360*/  BSSY.RECONVERGENT B0, `(.L_x_6) ;  /* 0x000000a000007945 */ /* 0x000fe80003800200 */
        /* <DEDUP_REMOVED lines=9> */
.L_x_7:
[----:B------:R-:W-:Y:S05]  /*0400*/  BSYNC.RECONVERGENT B0 ;  /* 0x0000000000007941 */ /* 0x000fea0003800200 */
.L_x_6:
[----:B------:R-:W3:Y:S01]  /*0410*/  LDCU.64 UR4, c[0x0][0x888] ;  /* 0x00011100ff0477ac */ /* 0x000ee20008000a00 */
[----:B------:R-:W-:Y:S02]  /*0420*/  UISETP.EQ.U32.AND UP1, UPT, UR8, URZ, UPT ;  /* 0x000000ff0800728c */ /* 0x000fe4000bf22070 */
[----:B------:R-:W-:Y:S02]  /*0430*/  UPLOP3.LUT UP3, UPT, UPT, UPT, UPT, 0x80, 0x8 ;  /* 0x000000000008789c */ /* 0x000fe40003f6f070 */
[----:B---3--:R-:W-:-:S04]  /*0440*/  UISETP.NE.U32.AND UP0, UPT, UR4, URZ, UPT ;  /* 0x000000ff0400728c */ /* 0x008fc8000bf05070 */
[----:B------:R-:W-:-:S04]  /*0450*/  UISETP.NE.AND.EX UP0, UPT, UR5, URZ, UPT, UP0 ;  /* 0x000000ff0500728c */ /* 0x000fc8000bf05300 */
[----:B------:R-:W-:-:S04]  /*0460*/  UISETP.EQ.OR.EX UP2, UPT, UR9, URZ, !UP0, UP1 ;  /* 0x000000ff0900728c */ /* 0x000fc8000c742710 */
[----:B------:R-:W-:-:S06]  /*0470*/  UP2UR UR4, UPR, URZ, 0x4 ;  /* 0x00000004ff047883 */ /* 0x000fcc0008000000 */
[----:B------:R-:W-:Y:S01]  /*0480*/  MOV R160, UR4 ;  /* 0x0000000400a07c02 */ /* 0x000fe20008000f00 */
[----:B------:R-:W-:Y:S06]  /*0490*/  BRA.U !UP2, `(.L_x_8) ;  /* 0x000000010a207547 */ /* 0x000fec000b800000 */
[----:B------:R-:W-:Y:S01]  /*04a0*/  UISETP.NE.U32.AND UP1, UPT, UR8, URZ, UPT ;  /* 0x000000ff0800728c */ /* 0x000fe2000bf25070 */
[----:B-----5:R-:W-:Y:S01]  /*04b0*/  FSETP.NEU.AND P0, PT, R73, RZ, PT ;  /* 0x000000ff4900720b */ /* 0x020fe20003f0d000 */
[----:B------:R-:W-:Y:S02]  /*04c0*/  USEL UR4, URZ, 0xffffffff, UP0 ;  /* 0xffffffffff047887 */ /* 0x000fe40008000000 */
[----:B------:R-:W-:-:S10]  /*04d0*/  UISETP.NE.AND.EX UP1, UPT, UR9, URZ, UPT, UP1 ;  /* 0x000000ff0900728c */ /* 0x000fd4000bf25310 */
[----:B------:R-:W-:Y:S01]  /*04e0*/  VOTEU.ANY UP0, P0 ;  /* 0x0000000000ff7886 */ /* 0x000fe20000000100 */
[----:B------:R-:W-:-:S04]  /*04f0*/  @!UP1 USEL UR4, URZ, 0xffffffff, UP0 ;  /* 0xffffffffff049887 */ /* 0x000fc80008000000 */
[----:B------:R-:W-:-:S04]  /*0500*/  ULOP3.LUT UR4, UR4, 0x1, URZ, 0xc0, !UPT ;  /* 0x0000000104047892 */ /* 0x000fc8000f8ec0ff */
[----:B------:R-:W-:-:S11]  /*0510*/  UISETP.NE.U32.AND UP3, UPT, UR4, 0x1, UPT ;  /* 0x000000010400788c */ /* 0x000fd6000bf65070 */
.L_x_8:
[----:B------:R-:W3:Y:S01]  /*0520*/  SHFL.IDX PT, R0, R159, RZ, 0x1f ;  /* 0x00001fff9f007589 */ /* 0x000ee200000e0000 */
[----:B------:R-:W-:-:S04]  /*0530*/  UISETP.NE.AND UP0, UPT, UR13, 0x2, UPT ;  /* 0x000000020d00788c */ /* 0x000fc8000bf05270 */
[----:B------:R-:W-:Y:S02]  /*0540*/  UISETP.EQ.AND UP1, UPT, UR29, URZ, !UP0 ;  /* 0x000000ff1d00728c */ /* 0x000fe4000c722270 */
[----:B------:R-:W-:-:S04]  /*0550*/  USEL UR43, URZ, 0x1, UP0 ;  /* 0x00000001ff2b7887 */ /* 0x000fc80008000000 */
[----:B------:R-:W-:Y:S02]  /*0560*/  PLOP3.LUT P3, PT, P1, PT, UP1, 0x80, 0x8 ;  /* 0x000000000008781c */ /* 0x000fe40000f6f018 */
[----:B---3--:R-:W-:-:S13]  /*0570*/  ISETP.NE.AND P0, PT, R0, RZ, PT ;  /* 0x000000ff0000720c */ /* 0x008fda0003f05270 */
[----:B------:R-:W-:Y:S05]  /*0580*/  @P0 BRA `(.L_x_9) ;  /* 0x0000000000540947 */ /* 0x000fea0003800000 */
[----:B------:R-:W-:Y:S01]  /*0590*/  UMOV UR4, 0x400 ;  /* 0x0000040000047882 */ /* 0x000fe20000000000 */
[----:B------:R-:W-:Y:S01]  /*05a0*/  UMOV UR8, 0x1 ;  /* 0x0000000100087882 */ /* 0x000fe20000000000 */
[----:B------:R-:W-:Y:S01]  /*05b0*/  UMOV UR6, 0x2 ;  /* 0x0000000200067882 */ /* 0x000fe20000000000 */
[----:B------:R-:W-:Y:S02]  /*05c0*/  ULEA UR4, UR48, UR4, 0x18 ;  /* 0x0000000430047291 */ /* 0x000fe4000f8ec0ff */
[----:B------:R-:W-:-:S04]  /*05d0*/  UIADD3 UR8, UPT, UPT, -UR8, 0x100000, URZ ;  /* 0x0010000008087890 */ /* 0x000fc8000fffe1ff */
[----:B------:R-:W-:Y:S02]  /*05e0*/  USHF.L.U32 UR9, UR8, 0xb, URZ ;  /* 0x0000000b08097899 */ /* 0x000fe400080006ff */
[----:B------:R-:W-:Y:S02]  /*05f0*/  USHF.L.U32 UR8, UR8, 0x1, URZ ;  /* 0x0000000108087899 */ /* 0x000fe400080006ff */
[----:B------:R-:W-:-:S04]  /*0600*/  UIADD3 UR6, UPT, UPT, -UR6, 0x100000, URZ ;  /* 0x0010000006067890 */ /* 0x000fc8000fffe1ff */
[----:B------:R-:W-:Y:S02]  /*0610*/  USHF.L.U32 UR7, UR6, 0xb, URZ ;  /* 0x0000000b06077899 */ /* 0x000fe400080006ff */
[----:B------:R-:W-:Y:S01]  /*0620*/  USHF.L.U32 UR6, UR6, 0x1, URZ ;  /* 0x0000000106067899 */ /* 0x000fe200080006ff */
[----:B------:R-:W-:Y:S01]  /*0630*/  ELECT P0, URZ, PT ;  /* 0x0000000000ff782f */ /* 0x000fe20003800000 */
[----:B------:R-:W3:Y:S02]  /*0640*/  FENCE.VIEW.ASYNC.S ;  /* 0x00000000000073c6 */ /* 0x000ee40000000000 */
[----:B---3--:R3:W4:Y:S08]  /*0650*/  SYNCS.EXCH.64 URZ, [UR4], UR8 ;  /* 0x0000000804ff75b2 */ /* 0x0087300008000100 */
[----:B------:R3:W1:Y:S01]  /*0660*/  SYNCS.EXCH.64 URZ, [UR4+0x20], UR6 ;  /* 0x0000200604ff75b2 */ /* 0x0006620008000100 */
[----:B------:R3:W1:Y:S01]  /*0670*/  SYNCS.EXCH.64 URZ, [UR4+0x8], UR8 ;  /* 0x0000080804ff75b2 */ /* 0x0006620008000100 */
[----:B------:R3:W1:Y:S01]  /*0680*/  SYNCS.EXCH.64 URZ, [UR4+0x28], UR6 ;  /* 0x0000280604ff75b2 */ /* 0x0006620008000100 */
[----:B------:R3:W1:Y:S01]  /*0690*/  SYNCS.EXCH.64 URZ, [UR4+0x10], UR8 ;  /* 0x0000100804ff75b2 */ /* 0x0006620008000100 */
[----:B------:R3:W1:Y:S01]  /*06a0*/  SYNCS.EXCH.64 URZ, [UR4+0x30], UR6 ;  /* 0x0000300604ff75b2 */ /* 0x0006620008000100 */
[----:B------:R3:W1:Y:S01]  /*06b0*/  SYNCS.EXCH.64 URZ, [UR4+0x18], UR8 ;  /* 0x0000180804ff75b2 */ /* 0x0006620008000100 */
[----:B------:R3:W1:Y:S01]  /*06c0*/  SYNCS.EXCH.64 URZ, [UR4+0x38], UR6 ;  /* 0x0000380604ff75b2 */ /* 0x0006620008000100 */
[----:B------:R-:W-:Y:S01]  /*06d0*/  NOP ;  /* 0x0000000000007918 */ /* 0x000fe20000000000 */
.L_x_9:
[----:B------:R-:W2:Y:S01]  /*06e0*/  SHFL.IDX PT, R0, R159, RZ, 0x1f ;  /* 0x00001fff9f007589 */ /* 0x000ea200000e0000 */
[----:B------:R-:W-:Y:S01]  /*06f0*/  NOP ;  /* 0x0000000000007918 */ /* 0x000fe20000000000 */
[----:B--2---:R-:W-:-:S13]  /*0700*/  ISETP.NE.AND P0, PT, R0, 0x1, PT ;  /* 0x000000010000780c */ /* 0x004fda0003f05270 */
[----:B------:R-:W-:Y:S05]  /*0710*/  @P0 BRA `(.L_x_10) ;  /* 0x0000000000440947 */ /* 0x000fea0003800000 */
[----:B---3--:R-:W-:Y:S01]  /*0720*/  UMOV UR4, 0x400 ;  /* 0x0000040000047882 */ /* 0x008fe20000000000 */
        /* <DEDUP_REMOVED lines=10> */
[----:B------:R-:W2:Y:S02]  /*07d0*/  FENCE.VIEW.ASYNC.S ;  /* 0x00000000000073c6 */ /* 0x000ea40000000000 */
[----:B--2---:R2:W3:Y:S08]  /*07e0*/  SYNCS.EXCH.64 URZ, [UR4+0x40], UR8 ;  /* 0x0000400804ff75b2 */ /* 0x0044f00008000100 */
[----:B------:R2:W1:Y:S01]  /*07f0*/  SYNCS.EXCH.64 URZ, [UR4+0x50], UR6 ;  /* 0x0000500604ff75b2 */ /* 0x0004620008000100 */
[----:B------:R2:W1:Y:S01]  /*0800*/  SYNCS.EXCH.64 URZ, [UR4+0x48], UR8 ;  /* 0x0000480804ff75b2 */ /* 0x0004620008000100 */
[----:B------:R2:W1:Y:S01]  /*0810*/  SYNCS.EXCH.64 URZ, [UR4+0x58], UR6 ;  /* 0x0000580604ff75b2 */ /* 0x0004620008000100 */
[----:B------:R-:W-:Y:S01]  /*0820*/  NOP ;  /* 0x0000000000007918 */ /* 0x000fe20000000000 */
.L_x_10:
[----:B------:R-:W4:Y:S01]  /*0830*/  SHFL.IDX PT, R0, R159, RZ, 0x1f ;  /* 0x00001fff9f007589 */ /* 0x000f2200000e0000 */
[----:B------:R-:W-:Y:S01]  /*0840*/  NOP ;  /* 0x0000000000007918 */ /* 0x000fe20000000000 */
[----:B----4-:R-:W-:-:S13]  /*0850*/  ISETP.NE.AND P0, PT, R0, 0x3, PT ;  /* 0x000000030000780c */ /* 0x010fda0003f05270 */
[----:B------:R-:W-:Y:S05]  /*0860*/  @P0 BRA `(.L_x_11) ;  /* 0x00000000002c0947 */ /* 0x000fea0003800000 */
[----:B--23--:R-:W-:Y:S01]  /*0870*/  UMOV UR6, 0x400 ;  /* 0x0000040000067882 */ /* 0x00cfe20000000000 */
[----:B------:R-:W-:Y:S01]  /*0880*/  UMOV UR4, 0x20 ;  /* 0x0000002000047882 */ /* 0x000fe20000000000 */
[----:B------:R-:W-:Y:S02]  /*0890*/  ULEA UR6, UR48, UR6, 0x18 ;  /* 0x0000000630067291 */ /* 0x000fe4000f8ec0ff */
[----:B------:R-:W-:-:S04]  /*08a0*/  UIADD3 UR4, UPT, UPT, -UR4, 0x100000, URZ ;  /* 0x0010000004047890 */ /* 0x000fc8000fffe1ff */
[----:B------:R-:W-:Y:S02]  /*08b0*/  USHF.L.U32 UR5, UR4, 0xb, URZ ;  /* 0x0000000b04057899 */ /* 0x000fe400080006ff */
[----:B------:R-:W-:Y:S01]  /*08c0*/  USHF.L.U32 UR4, UR4, 0x1, URZ ;  /* 0x0000000104047899 */ /* 0x000fe200080006ff */
[----:B------:R-:W-:Y:S01]  /*08d0*/  ELECT P0, URZ, PT ;  /* 0x0000000000ff782f */ /* 0x000fe20003800000 */
[----:B------:R-:W2:Y:S10]  /*08e0*/  FENCE.VIEW.ASYNC.S ;  /* 0x00000000000073c6 */ /* 0x000eb40000000000 */
[----:B--2---:R4:W2:Y:S01]  /*08f0*/  SYNCS.EXCH.64 URZ, [UR6+0x60], UR4 ;  /* 0x0000600406ff75b2 */ /* 0x0048a20008000100 */
[----:B------:R4:W3:Y:S02]  /*0900*/  SYNCS.EXCH.64 URZ, [UR6+0x68], UR4 ;  /* 0x0000680406ff75b2 */ /* 0x0008e40008000100 */
[----:B----4-:R-:W-:Y:S01]  /*0910*/  NOP ;  /* 0x0000000000007918 */ /* 0x010fe20000000000 */
.L_x_11:
[----:B------:R-:W4:Y:S01]  /*0920*/  SHFL.IDX PT, R0, R159, RZ, 0x1f ;  /* 0x00001fff9f007589 */ /* 0x000f2200000e0000 */
[----:B------:R-:W-:Y:S01]  /*0930*/  NOP ;  /* 0x0000000000007918 */ /* 0x000fe20000000000 */
[----:B----4-:R-:W-:-:S13]  /*0940*/  ISETP.NE.AND P0, PT, R0, 0x4, PT ;  /* 0x000000040000780c */ /* 0x010fda0003f05270 */
[----:B------:R-:W-:Y:S05]  /*0950*/  @P0 BRA `(.L_x_12) ;  /* 0x0000000000480947 */ /* 0x000fea0003800000 */
[----:B--23--:R-:W-:Y:S01]  /*0960*/  UMOV UR4, 0x3a0 ;  /* 0x000003a000047882 */ /* 0x00cfe20000000000 */
[----:B------:R-:W-:Y:S01]  /*0970*/  UMOV UR6, 0x400 ;  /* 0x0000040000067882 */ /* 0x000fe20000000000 */
[----:B------:R-:W-:Y:S01]  /*0980*/  USEL UR4, UR4, 0x320, UP3 ;  /* 0x0000032004047887 */ /* 0x000fe20009800000 */
        /* <DEDUP_REMOVED lines=10> */
[----:B--2---:R4:W2:Y:S08]  /*0a30*/  SYNCS.EXCH.64 URZ, [UR6+0x70], UR8 ;  /* 0x0000700806ff75b2 */ /* 0x0048b00008000100 */
[----:B------:R4:W3:Y:S01]  /*0a40*/  SYNCS.EXCH.64 URZ, [UR6+0x80], UR4 ;  /* 0x0000800406ff75b2 */ /* 0x0008e20008000100 */
[----:B------:R4:W1:Y:S01]  /*0a50*/  SYNCS.EXCH.64 URZ, [UR6+0x78], UR8 ;  /* 0x0000780806ff75b2 */ /* 0x0008620008000100 */
[----:B------:R4:W1:Y:S02]  /*0a60*/  SYNCS.EXCH.64 URZ, [UR6+0x88], UR4 ;  /* 0x0000880406ff75b2 */ /* 0x0008640008000100 */
[----:B----4-:R-:W-:Y:S01]  /*0a70*/  NOP ;  /* 0x0000000000007918 */ /* 0x010fe20000000000 */
.L_x_12:
[----:B------:R-:W4:Y:S01]  /*0a80*/  SHFL.IDX PT, R0, R159, RZ, 0x1f ;  /* 0x00001fff9f007589 */ /* 0x000f2200000e0000 */
[----:B------:R-:W-:Y:S01]  /*0a90*/  NOP ;  /* 0x0000000000007918 */ /* 0x000fe20000000000 */
[----:B----4-:R-:W-:-:S13]  /*0aa0*/  ISETP.NE.AND P0, PT, R0, 0x5, PT ;  /* 0x000000050000780c */ /* 0x010fda0003f05270 */
[----:B------:R-:W-:Y:S05]  /*0ab0*/  @P0 BRA `(.L_x_13) ;  /* 0x0000000000540947 */ /* 0x000fea0003800000 */
[----:B--23--:R-:W-:Y:S01]  /*0ac0*/  UMOV UR4, 0x400 ;  /* 0x0000040000047882 */ /* 0x00cfe20000000000 */
        /* <DEDUP_REMOVED lines=14> */
[----:B------:R4:W1:Y:S01]  /*0bb0*/  SYNCS.EXCH.64 URZ, [UR4+0xb8], UR8 ;  /* 0x0000b80804ff75b2 */ /* 0x0008620008000100 */
[----:B------:R4:W1:Y:S01]  /*0bc0*/  SYNCS.EXCH.64 URZ, [UR4+0xa0], UR6 ;  /* 0x0000a00604ff75b2 */ /* 0x0008620008000100 */
[----:B------:R4:W1:Y:S01]  /*0bd0*/  SYNCS.EXCH.64 URZ, [UR4+0xc0], UR8 ;  /* 0x0000c00804ff75b2 */ /* 0x0008620008000100 */
[----:B------:R4:W1:Y:S01]  /*0be0*/  SYNCS.EXCH.64 URZ, [UR4+0xa8], UR6 ;  /* 0x0000a80604ff75b2 */ /* 0x0008620008000100 */
[----:B------:R4:W1:Y:S02]  /*0bf0*/  SYNCS.EXCH.64 URZ, [UR4+0xc8], UR8 ;  /* 0x0000c80804ff75b2 */ /* 0x0008640008000100 */
[----:B----4-:R-:W-:Y:S01]  /*0c00*/  NOP ;  /* 0x0000000000007918 */ /* 0x010fe20000000000 */
.L_x_13:
[----:B------:R-:W4:Y:S01]  /*0c10*/  SHFL.IDX PT, R0, R159, RZ, 0x1f ;  /* 0x00001fff9f007589 */ /* 0x000f2200000e0000 */
[----:B------:R-:W-:Y:S01]  /*0c20*/  ISETP.NE.OR P1, PT, RZ, UR13, !P1 ;  /* 0x0000000dff007c0c */ /* 0x000fe2000cf25670 */
        /* <DEDUP_REMOVED lines=12> */
[----:B------:R4:W3:Y:S01]  /*0cf0*/  SYNCS.EXCH.64 URZ, [UR4+0xe0], UR6 ;  /* 0x0000e00604ff75b2 */ /* 0x0008e20008000100 */
[----:B------:R4:W1:Y:S01]  /*0d00*/  SYNCS.EXCH.64 URZ, [UR4+0xd8], UR6 ;  /* 0x0000d80604ff75b2 */ /* 0x0008620008000100 */
[----:B------:R4:W1:Y:S02]  /*0d10*/  SYNCS.EXCH.64 URZ, [UR4+0xe8], UR6 ;  /* 0x0000e80604ff75b2 */ /* 0x0008640008000100 */
[----:B----4-:R-:W-:Y:S01]  /*0d20*/  NOP ;  /* 0x0000000000007918 */ /* 0x010fe20000000000 */
.L_x_14:
[----:B------:R-:W-:Y:S01]  /*0d30*/  VOTEU.ALL UP0, P1 ;  /* 0x0000000000ff7886 */ /* 0x000fe20000800000 */
[----:B--23--:R-:W-:Y:S01]  /*0d40*/  UMOV UR4, 0x20 ;  /* 0x0000002000047882 */ /* 0x00cfe20000000000 */
[----:B------:R-:W2:Y:S01]  /*0d50*/  LDCU UR7, c[0x0][0x36c] ;  /* 0x00006d80ff0777ac */ /* 0x000ea20008000800 */
[----:B------:R-:W-:Y:S01]  /*0d60*/  NOP ;  /* 0x0000000000007918 */ /* 0x000fe20000000000 */
[----:B------:R-:W-:Y:S01]  /*0d70*/  LOP3.LUT R0, R170, 0x1f, RZ, 0xc0, !PT ;  /* 0x0000001faa007812 */ /* 0x000fe200078ec0ff */
[----:B------:R-:W-:Y:S01]  /*0d80*/  @!UP0 UMOV UR6, 0x400 ;  /* 0x0000040000068882 */ /* 0x000fe20000000000 */
[----:B------:R-:W-:-:S04]  /*0d90*/  @!UP0 UIADD3 UR4, UPT, UPT, -UR4, 0x100000, URZ ;  /* 0x0010000004048890 */ /* 0x000fc8000fffe1ff */
[----:B------:R-:W-:Y:S02]  /*0da0*/  @!UP0 USHF.L.U32 UR5, UR4, 0xb, URZ ;  /* 0x0000000b04058899 */ /* 0x000fe400080006ff */
[----:B------:R-:W-:Y:S02]  /*0db0*/  @!UP0 USHF.L.U32 UR4, UR4, 0x1, URZ ;  /* 0x0000000104048899 */ /* 0x000fe400080006ff */
[----:B------:R-:W-:Y:S01]  /*0dc0*/  @!UP0 ULEA UR6, UR48, UR6, 0x18 ;  /* 0x0000000630068291 */ /* 0x000fe2000f8ec0ff */
[----:B------:R-:W-:Y:S01]  /*0dd0*/  VOTEU.ALL UP0, P1 ;  /* 0x0000000000ff7886 */ /* 0x000fe20000800000 */
[----:B------:R-:W-:Y:S02]  /*0de0*/  UISETP.NE.AND UP4, UPT, UR13, URZ, UPT ;  /* 0x000000ff0d00728c */ /* 0x000fe4000bf85270 */
[----:B--2---:R-:W-:Y:S01]  /*0df0*/  UISETP.EQ.U32.AND UP5, UPT, UR7, 0x1, UPT ;  /* 0x000000010700788c */ /* 0x004fe2000bfa2070 */
[----:B------:R-:W2:Y:S07]  /*0e00*/  FENCE.VIEW.ASYNC.S ;  /* 0x00000000000073c6 */ /* 0x000eae0000000000 */
[----:B--2---:R2:W3:Y:S01]  /*0e10*/  @!UP0 SYNCS.EXCH.64 URZ, [UR6+0xf0], UR4 ;  /* 0x0000f00406ff85b2 */ /* 0x0044e20008000100 */
[----:B------:R-:W-:Y:S05]  /*0e20*/  BRA.U !UP5, `(.L_x_15) ;  /* 0x000000010d087547 */ /* 0x000fea000b800000 */
[----:B-1-3--:R-:W-:Y:S01]  /*0e30*/  UCGABAR_ARV ;  /* 0x00000000000079c7 */ /* 0x00afe20008000000 */
[----:B------:R-:W-:Y:S05]  /*0e40*/  BRA `(.L_x_16) ;  /* 0x0000000000047947 */ /* 0x000fea0003800000 */
.L_x_15:
[----:B-1-3--:R-:W-:Y:S01]  /*0e50*/  NOP ;  /* 0x0000000000007918 */ /* 0x00afe20000000000 */
.L_x_16:
[----:B------:R-:W1:Y:S01]  /*0e60*/  S2UR UR21, SR_CTAID.X ;  /* 0x00000000001579c3 */ /* 0x000e620000002500 */
[----:B------:R-:W-:-:S05]  /*0e70*/  CS2R.32 R3, SR_CgaSize ;  /* 0x0000000000037805 */ /* 0x000fca0000008a00 */
[----:B------:R-:W-:-:S05]  /*0e80*/  IMAD R3, R3, -0xa0, RZ ;  /* 0xffffff6003037824 */ /* 0x000fca00078e02ff */
[----:B--2---:R-:W-:-:S14]  /*0e90*/  R2UR UR5, R3 ;  /* 0x00000000030572ca */ /* 0x004fdc00000e0000 */
[----:B------:R-:W2:Y:S01]  /*0ea0*/  LDCU UR5, c[0x0][UR5+0x2b0] ;  /* 0x00005600050577ac */ /* 0x000ea20008000800 */
[----:B------:R-:W-:-:S05]  /*0eb0*/  CS2R.32 R3, SR_CgaSize ;  /* 0x0000000000037805 */ /* 0x000fca0000008a00 */
[----:B------:R-:W-:-:S05]  /*0ec0*/  IMAD R3, R3, -0xa0, RZ ;  /* 0xffffff6003037824 */ /* 0x000fca00078e02ff */
[----:B------:R-:W-:-:S14]  /*0ed0*/  R2UR UR4, R3 ;  /* 0x00000000030472ca */ /* 0x000fdc00000e0000 */
[----:B------:R-:W3:Y:S01]  /*0ee0*/  LDCU UR4, c[0x0][UR4+0x2b4] ;  /* 0x00005680040477ac */ /* 0x000ee20008000800 */
[----:B------:R-:W4:Y:S01]  /*0ef0*/  S2UR UR7, SR_CTAID.Y ;  /* 0x00000000000779c3 */ /* 0x000f220000002600 */
[----:B------:R-:W3:Y:S01]  /*0f00*/  LDCU UR18, c[0x0][0xb24] ;  /* 0x00016480ff1277ac */ /* 0x000ee20008000800 */
[----:B------:R-:W-:-:S05]  /*0f10*/  CS2R.32 R3, SR_CgaSize ;  /* 0x0000000000037805 */ /* 0x000fca0000008a00 */
[----:B------:R-:W-:-:S05]  /*0f20*/  IMAD R3, R3, -0xa0, RZ ;  /* 0xffffff6003037824 */ /* 0x000fca00078e02ff */
[----:B------:R-:W-:-:S14]  /*0f30*/  R2UR UR62, R3 ;  /* 0x00000000033e72ca */ /* 0x000fdc00000e0000 */
[----:B------:R-:W3:Y:S01]  /*0f40*/  LDCU UR62, c[0x0][UR62+0x2a0] ;  /* 0x000054003e3e77ac */ /* 0x000ee20008000800 */
[----:B------:R-:W1:Y:S01]  /*0f50*/  S2UR UR36, SR_CTAID.Z ;  /* 0x00000000002479c3 */ /* 0x000e620000002700 */
[----:B------:R-:W-:-:S05]  /*0f60*/  CS2R.32 R3, SR_CgaSize ;  /* 0x0000000000037805 */ /* 0x000fca0000008a00 */
[----:B------:R-:W-:-:S05]  /*0f70*/  IMAD R3, R3, -0xa0, RZ ;  /* 0xffffff6003037824 */ /* 0x000fca00078e02ff */
[----:B------:R-:W-:-:S14]  /*0f80*/  R2UR UR59, R3 ;  /* 0x00000000033b72ca */ /* 0x000fdc00000e0000 */
[----:B------:R-:W3:Y:S01]  /*0f90*/  LDCU UR59, c[0x0][UR59+0x2a4] ;  /* 0x000054803b3b77ac */ /* 0x000ee20008000800 */
[----:B------:R-:W-:Y:S02]  /*0fa0*/  UISETP.GT.U32.AND UP0, UPT, UR29, 0xffff, UPT ;  /* 0x0000ffff1d00788c */ /* 0x000fe4000bf04070 */
[----:B------:R-:W-:Y:S01]  /*0fb0*/  USHF.L.U32 UR28, UR48, 0xa, URZ ;  /* 0x0000000a301c7899 */ /* 0x000fe200080006ff */
[----:B-1----:R-:W-:Y:S01]  /*0fc0*/  I2FP.F32.U32 R3, UR21 ;  /* 0x0000001500037c45 */ /* 0x002fe20008201000 */
[----:B------:R-:W-:Y:S01]  /*0fd0*/  UMOV UR31, 0x5 ;  /* 0x00000005001f7882 */ /* 0x000fe20000000000 */
[----:B------:R-:W1:Y:S03]  /*0fe0*/  LDCU UR42, c[0x0][0xb24] ;  /* 0x00016480ff2a77ac */ /* 0x000e660008000800 */
[----:B--2---:R-:W-:Y:S01]  /*0ff0*/  FMUL R3, R3, UR5 ;  /* 0x0000000503037c20 */ /* 0x004fe20008400000 */
[----:B------:R-:W-:Y:S01]  /*1000*/  USEL UR5, UR29, 0xffff, !UP0 ;  /* 0x0000ffff1d057887 */ /* 0x000fe2000c000000 */
[----:B----4-:R-:W-:Y:S01]  /*1010*/  I2FP.F32.U32 R2, UR7 ;  /* 0x0000000700027c45 */ /* 0x010fe20008201000 */
[----:B------:R-:W2:Y:S03]  /*1020*/  LDCU UR23, c[0x0][0xb30] ;  /* 0x00016600ff1777ac */ /* 0x000ea60008000800 */
[----:B------:R-:W4:Y:S01]  /*1030*/  F2I.U32.TRUNC.NTZ R3, R3 ;  /* 0x0000000300037305 */ /* 0x000f22000020f000 */
[----:B---3--:R-:W-:Y:S01]  /*1040*/  FMUL R2, R2, UR4 ;  /* 0x0000000402027c20 */ /* 0x008fe20008400000 */
[----:B------:R-:W-:-:S02]  /*1050*/  ULOP3.LUT UR19, UR5, 0xffff, URZ, 0xc0, !UPT ;  /* 0x0000ffff05137892 */ /* 0x000fc4000f8ec0ff */
[----:B------:R-:W-:Y:S01]  /*1060*/  UISETP.GE.AND UP2, UPT, UR18, 0x1, UPT ;  /* 0x000000011200788c */ /* 0x000fe2000bf46270 */
[----:B------:R-:W-:-:S03]  /*1070*/  UMOV UR20, UR7 ;  /* 0x0000000700147c82 */ /* 0x000fc60008000000 */
[----:B------:R-:W3:Y:S01]  /*1080*/  F2I.U32.TRUNC.NTZ R2, R2 ;  /* 0x0000000200027305 */ /* 0x000ee2000020f000 */
[----:B------:R-:W-:Y:S01]  /*1090*/  UMOV UR16, UR21 ;  /* 0x0000001500107c82 */ /* 0x000fe20008000000 */
[----:B----4-:R-:W-:Y:S02]  /*10a0*/  R2UR UR4, R3 ;  /* 0x00000000030472ca */ /* 0x010fe400000e0000 */
[----:B------:R-:W-:Y:S02]  /*10b0*/  PRMT R3, RZ, 0x7610, R3 ;  /* 0x00007610ff037816 */ /* 0x000fe40000000003 */
[----:B---3--:R-:W-:Y:S02]  /*10c0*/  R2UR UR6, R2 ;  /* 0x00000000020672ca */ /* 0x008fe400000e0000 */
[----:B------:R-:W-:-:S07]  /*10d0*/  PRMT R2, RZ, 0x7610, R2 ;  /* 0x00007610ff027816 */ /* 0x000fce0000000002 */
[----:B------:R-:W-:-:S04]  /*10e0*/  UIADD3 UR5, UPT, UPT, -UR4, URZ, URZ ;  /* 0x000000ff04057290 */ /* 0x000fc8000fffe1ff */
[----:B------:R-:W-:Y:S02]  /*10f0*/  UIMAD UR62, UR62, UR5, UR21 ;  /* 0x000000053e3e72a4 */ /* 0x000fe4000f8e0215 */
[----:B------:R-:W-:-:S04]  /*1100*/  UIADD3 UR4, UPT, UPT, -UR6, URZ, URZ ;  /* 0x000000ff06047290 */ /* 0x000fc8000fffe1ff */
[----:B------:R-:W-:Y:S01]  /*1110*/  UIMAD UR59, UR59, UR4, UR7 ;  /* 0x000000043b3b72a4 */ /* 0x000fe2000f8e0207 */
[----:B-12---:R-:W-:Y:S11]  /*1120*/  BRA.U UP4, `(.L_x_17) ;  /* 0x00000001043c7547 */ /* 0x006ff6000b800000 */
[----:B------:R-:W-:Y:S02]  /*1130*/  UISETP.GT.U32.AND UP0, UPT, UR62, 0x1, UPT ;  /* 0x000000013e00788c */ /* 0x000fe4000bf04070 */
[----:B------:R-:W-:Y:S02]  /*1140*/  ULOP3.LUT UR4, UR62, 0xfffffffe, URZ, 0xc0, !UPT ;  /* 0xfffffffe3e047892 */ /* 0x000fe4000f8ec0ff */
[----:B------:R-:W-:Y:S02]  /*1150*/  UISETP.NE.AND UP1, UPT, UR59, URZ, UP0 ;  /* 0x000000ff3b00728c */ /* 0x000fe40008725270 */
[----:B------:R-:W-:Y:S02]  /*1160*/  UISETP.NE.AND UP0, UPT, UR59, 0x1, UP0 ;  /* 0x000000013b00788c */ /* 0x000fe40008705270 */
[----:B------:R-:W-:Y:S02]  /*1170*/  USEL UR7, URZ, 0x1, UP1 ;  /* 0x00000001ff077887 */ /* 0x000fe40008800000 */
[----:B------:R-:W-:-:S02]  /*1180*/  USEL UR6, URZ, 0x4, UP0 ;  /* 0x00000004ff067887 */ /* 0x000fc40008000000 */
[----:B------:R-:W-:Y:S02]  /*1190*/  USEL UR5, URZ, 0x2, UP1 ;  /* 0x00000002ff057887 */ /* 0x000fe40008800000 */
[----:B------:R-:W-:Y:S02]  /*11a0*/  ULEA UR4, UR59, UR4, 0x1 ;  /* 0x000000043b047291 */ /* 0x000fe4000f8e08ff */
[----:B------:R-:W-:Y:S02]  /*11b0*/  USEL UR8, URZ, 0x8, UP0 ;  /* 0x00000008ff087887 */ /* 0x000fe40008000000 */
[----:B------:R-:W-:-:S03]  /*11c0*/  UIADD3 UR5, UPT, UPT, UR5, UR6, UR7 ;  /* 0x0000000605057290 */ /* 0x000fc6000fffe007 */
[----:B------:R-:W-:Y:S01]  /*11d0*/  UMOV UR6, 0x3 ;  /* 0x0000000300067882 */ /* 0x000fe20000000000 */
[----:B------:R-:W-:Y:S02]  /*11e0*/  UIADD3 UR5, UPT, UPT, UR5, UR8, URZ ;  /* 0x0000000805057290 */ /* 0x000fe4000fffe0ff */
[----:B------:R-:W-:-:S04]  /*11f0*/  USHF.L.U32 UR4, UR6, UR4, URZ ;  /* 0x0000000406047299 */ /* 0x000fc800080006ff */
[----:B------:R-:W-:Y:S02]  /*1200*/  MOV R3, UR5 ;  /* 0x0000000500037c02 */ /* 0x000fe40008000f00 */
[----:B------:R-:W-:Y:S02]  /*1210*/  MOV R2, UR4 ;  /* 0x0000000400027c02 */ /* 0x000fe40008000f00 */
.L_x_17:
[----:B------:R-:W-:Y:S05]  /*1220*/  BRA.U !UP2, `(.L_x_18) ;  /* 0x000000010ad07547 */ /* 0x000fea000b800000 */
[----:B------:R-:W1:Y:S01]  /*1230*/  LDCU.128 UR24, c[0x0][0xb10] ;  /* 0x00016200ff1877ac */ /* 0x000e620008000c00 */
[----:B------:R-:W2:Y:S01]  /*1240*/  LDCU UR12, c[0x0][0x370] ;  /* 0x00006e00ff0c77ac */ /* 0x000ea20008000800 */
[----:B------:R-:W3:Y:S01]  /*1250*/  LDCU UR5, c[0x0][0x374] ;  /* 0x00006e80ff0577ac */ /* 0x000ee20008000800 */
[----:B------:R-:W4:Y:S01]  /*1260*/  LDCU UR22, c[0x0][0xb0c] ;  /* 0x00016180ff1677ac */ /* 0x000f220008000800 */
[----:B------:R-:W4:Y:S01]  /*1270*/  LDCU UR4, c[0x0][0xb20] ;  /* 0x00016400ff0477ac */ /* 0x000f220008000800 */
[----:B------:R-:W4:Y:S01]  /*1280*/  LDCU.64 UR16, c[0x0][0xb28] ;  /* 0x00016500ff1077ac */ /* 0x000f220008000a00 */
[----:B-1----:R-:W-:Y:S02]  /*1290*/  UISETP.NE.AND UP0, UPT, UR26, 0x1, UPT ;  /* 0x000000011a00788c */ /* 0x002fe4000bf05270 */
[----:B---3--:R-:W-:Y:S02]  /*12a0*/  UIMAD.WIDE.U32 UR6, UR5, UR27, URZ ;  /* 0x0000001b050672a5 */ /* 0x008fe4000f8e00ff */
[----:B--2---:R-:W-:-:S02]  /*12b0*/  UIMAD.WIDE.U32 UR8, UR12, UR24, URZ ;  /* 0x000000180c0872a5 */ /* 0x004fc4000f8e00ff */
[----:B----4-:R-:W-:Y:S02]  /*12c0*/  UISETP.NE.AND UP1, UPT, UR22, 0x1, UPT ;  /* 0x000000011600788c */ /* 0x010fe4000bf25270 */
[----:B------:R-:W-:Y:S01]  /*12d0*/  UISETP.NE.AND UP2, UPT, UR18, 0x1, UPT ;  /* 0x000000011200788c */ /* 0x000fe2000bf45270 */
[----:B------:R-:W-:Y:S02]  /*12e0*/  UMOV UR6, UR7 ;  /* 0x0000000700067c82 */ /* 0x000fe40008000000 */
[----:B------:R-:W-:Y:S01]  /*12f0*/  UMOV UR8, UR9 ;  /* 0x0000000900087c82 */ /* 0x000fe20008000000 */
[----:B------:R-:W-:Y:S02]  /*1300*/  @UP0 USHF.R.U32.HI UR5, URZ, UR4, UR6 ;  /* 0x00000004ff050299 */ /* 0x000fe40008011606 */
[----:B------:R-:W-:Y:S02]  /*1310*/  UIMAD.WIDE.U32 UR14, UR20, UR27, URZ ;  /* 0x0000001b140e72a5 */ /* 0x000fe4000f8e00ff */
[----:B------:R-:W-:-:S02]  /*1320*/  UIMAD.WIDE.U32 UR6, UR5, UR16, URZ ;  /* 0x00000010050672a5 */ /* 0x000fc4000f8e00ff */
[----:B------:R-:W-:Y:S02]  /*1330*/  @UP1 USHF.R.U32.HI UR12, URZ, UR25, UR8 ;  /* 0x00000019ff0c1299 */ /* 0x000fe40008011608 */
[----:B------:R-:W-:Y:S02]  /*1340*/  UIMAD.WIDE.U32 UR10, UR21, UR24, URZ ;  /* 0x00000018150a72a5 */ /* 0x000fe4000f8e00ff */
[----:B------:R-:W-:Y:S01]  /*1350*/  UIMAD.WIDE.U32 UR8, UR12, UR16, URZ ;  /* 0x000000100c0872a5 */ /* 0x000fe2000f8e00ff */
[----:B------:R-:W-:Y:S01]  /*1360*/  UMOV UR14, UR15 ;  /* 0x0000000f000e7c82 */ /* 0x000fe20008000000 */
[----:B------:R-:W-:Y:S01]  /*1370*/  UMOV UR6, UR7 ;  /* 0x0000000700067c82 */ /* 0x000fe20008000000 */
[----:B------:R-:W-:Y:S02]  /*1380*/  USHF.R.U32.HI UR14, URZ, UR4, UR14 ;  /* 0x00000004ff0e7299 */ /* 0x000fe4000801160e */
[----:B------:R-:W-:Y:S01]  /*1390*/  @UP2 USHF.R.U32.HI UR5, URZ, UR17, UR6 ;  /* 0x00000011ff052299 */ /* 0x000fe20008011606 */
[----:B------:R-:W-:-:S02]  /*13a0*/  UMOV UR10, UR11 ;  /* 0x0000000b000a7c82 */ /* 0x000fc40008000000 */
[----:B------:R-:W-:Y:S01]  /*13b0*/  UMOV UR6, UR9 ;  /* 0x0000000900067c82 */ /* 0x000fe20008000000 */
[----:B------:R-:W-:Y:S02]  /*13c0*/  USHF.R.U32.HI UR10, URZ, UR25, UR10 ;  /* 0x00000019ff0a7299 */ /* 0x000fe4000801160a */
[----:B------:R-:W-:Y:S02]  /*13d0*/  @UP2 USHF.R.U32.HI UR12, URZ, UR17, UR6 ;  /* 0x00000011ff0c2299 */ /* 0x000fe40008011606 */
[----:B------:R-:W-:Y:S02]  /*13e0*/  USEL UR4, UR20, UR14, !UP0 ;  /* 0x0000000e14047287 */ /* 0x000fe4000c000000 */
[----:B------:R-:W-:Y:S02]  /*13f0*/  UIMAD UR6, UR5, UR18, URZ ;  /* 0x00000012050672a4 */ /* 0x000fe4000f8e02ff */
[----:B------:R-:W-:Y:S02]  /*1400*/  USEL UR5, UR21, UR10, !UP1 ;  /* 0x0000000a15057287 */ /* 0x000fe4000c800000 */
[----:B------:R-:W-:-:S02]  /*1410*/  UIMAD UR8, UR12, UR18, URZ ;  /* 0x000000120c0872a4 */ /* 0x000fc4000f8e02ff */
[----:B------:R-:W-:Y:S02]  /*1420*/  UISETP.GE.AND UP0, UPT, UR4, UR6, UPT ;  /* 0x000000060400728c */ /* 0x000fe4000bf06270 */
[----:B------:R-:W-:Y:S02]  /*1430*/  UIMAD.WIDE.U32 UR6, UR4, UR16, URZ ;  /* 0x00000010040672a5 */ /* 0x000fe4000f8e00ff */
[----:B------:R-:W-:Y:S02]  /*1440*/  UISETP.GE.OR UP0, UPT, UR5, UR8, UP0 ;  /* 0x000000080500728c */ /* 0x000fe40008706670 */
[----:B------:R-:W-:Y:S02]  /*1450*/  UIMAD.WIDE.U32 UR8, UR5, UR16, URZ ;  /* 0x00000010050872a5 */ /* 0x000fe4000f8e00ff */
[----:B------:R-:W-:Y:S02]  /*1460*/  USHF.R.U32.HI UR7, URZ, UR17, UR7 ;  /* 0x00000011ff077299 */ /* 0x000fe40008011607 */
[----:B------:R-:W-:-:S02]  /*1470*/  UIADD3 UR10, UPT, UPT, -UR4, URZ, URZ ;  /* 0x000000ff040a7290 */ /* 0x000fc4000fffe1ff */
[----:B------:R-:W-:Y:S02]  /*1480*/  USEL UR7, UR4, UR7, !UP2 ;  /* 0x0000000704077287 */ /* 0x000fe4000d000000 */
[----:B------:R-:W-:Y:S01]  /*1490*/  UIADD3 UR16, UPT, UPT, -UR5, URZ, URZ ;  /* 0x000000ff05107290 */ /* 0x000fe2000fffe1ff */
[----:B------:R-:W-:Y:S01]  /*14a0*/  @!UP0 UMOV UR6, UR9 ;  /* 0x0000000900068c82 */ /* 0x000fe20008000000 */
[----:B------:R-:W-:Y:S02]  /*14b0*/  UIADD3 UR8, UPT, UPT, -UR7, URZ, URZ ;  /* 0x000000ff07087290 */ /* 0x000fe4000fffe1ff */
[----:B------:R-:W-:Y:S02]  /*14c0*/  @!UP0 USHF.R.U32.HI UR6, URZ, UR17, UR6 ;  /* 0x00000011ff068299 */ /* 0x000fe40008011606 */
[----:B------:R-:W-:Y:S02]  /*14d0*/  UIMAD UR8, UR18, UR8, UR4 ;  /* 0x00000008120872a4 */ /* 0x000fe4000f8e0204 */
[----:B------:R-:W-:-:S02]  /*14e0*/  @!UP0 USEL UR6, UR5, UR6, !UP2 ;  /* 0x0000000605068287 */ /* 0x000fc4000d000000 */
[----:B------:R-:W-:Y:S02]  /*14f0*/  UIMAD UR20, UR26, UR10, UR20 ;  /* 0x0000000a1a1472a4 */ /* 0x000fe4000f8e0214 */
[----:B------:R-:W-:Y:S02]  /*1500*/  @!UP0 UIADD3 UR7, UPT, UPT, UR7, -UR6, URZ ;  /* 0x8000000607078290 */ /* 0x000fe4000fffe0ff */
[----:B------:R-:W-:Y:S02]  /*1510*/  @!UP0 UIMAD UR6, UR8, UR12, UR6 ;  /* 0x0000000c080682a4 */ /* 0x000fe4000f8e0206 */
[----:B------:R-:W-:Y:S02]  /*1520*/  @!UP0 UIMAD UR4, UR7, UR18, UR5 ;  /* 0x00000012070482a4 */ /* 0x000fe4000f8e0205 */
[----:B------:R-:W-:Y:S02]  /*1530*/  UIMAD UR16, UR22, UR16, UR21 ;  /* 0x00000010161072a4 */ /* 0x000fe4000f8e0215 */
[----:B------:R-:W-:Y:S01]  /*1540*/  UIMAD UR20, UR4, UR26, UR20 ;  /* 0x0000001a041472a4 */ /* 0x000fe2000f8e0214 */
[----:B------:R-:W-:-:S02]  /*1550*/  @!UP0 UMOV UR5, UR6 ;  /* 0x0000000600058c82 */ /* 0x000fc40008000000 */
[----:B------:R-:W-:-:S12]  /*1560*/  UIMAD UR16, UR5, UR22, UR16 ;  /* 0x00000016051072a4 */ /* 0x000fd8000f8e0210 */
.L_x_18:
[----:B------:R-:W-:Y:S02]  /*1570*/  UISETP.NE.AND UP1, UPT, UR23, 0x1, UPT ;  /* 0x000000011700788c */ /* 0x000fe4000bf25270 */
[----:B------:R-:W-:Y:S02]  /*1580*/  UISETP.NE.AND UP0, UPT, UR13, 0x2, UPT ;  /* 0x000000020d00788c */ /* 0x000fe4000bf05270 */
[----:B------:R-:W-:Y:S02]  /*1590*/  ULOP3.LUT UR28, UR28, 0x800, URZ, 0xc0, !UPT ;  /* 0x000008001c1c7892 */ /* 0x000fe4000f8ec0ff */
[----:B------:R-:W-:-:S03]  /*15a0*/  USHF.L.U32 UR24, UR31, UR19, URZ ;  /* 0x000000131f187299 */ /* 0x000fc600080006ff */
[----:B------:R-:W-:Y:S09]  /*15b0*/  BRA.U UP1, `(.L_x_19) ;  /* 0x0000000101447547 */ /* 0x000ff2000b800000 */
[----:B------:R-:W1:Y:S01]  /*15c0*/  LDCU.128 UR8, c[0x0][0xb10] ;  /* 0x00016200ff0877ac */ /* 0x000e620008000c00 */
[----:B------:R-:W2:Y:S01]  /*15d0*/  LDCU UR12, c[0x0][0xb0c] ;  /* 0x00016180ff0c77ac */ /* 0x000ea20008000800 */
[----:B------:R-:W3:Y:S01]  /*15e0*/  LDCU UR14, c[0x0][0xb20] ;  /* 0x00016400ff0e77ac */ /* 0x000ee20008000800 */
[----:B-1----:R-:W-:Y:S02]  /*15f0*/  UIMAD.WIDE.U32 UR6, UR16, UR8, URZ ;  /* 0x00000008100672a5 */ /* 0x002fe4000f8e00ff */
[----:B------:R-:W-:Y:S02]  /*1600*/  UIMAD.WIDE.U32 UR4, UR20, UR11, URZ ;  /* 0x0000000b140472a5 */ /* 0x000fe4000f8e00ff */
[----:B--2---:R-:W-:Y:S02]  /*1610*/  UISETP.NE.AND UP2, UPT, UR12, 0x1, UPT ;  /* 0x000000010c00788c */ /* 0x004fe4000bf45270 */
[----:B------:R-:W-:Y:S01]  /*1620*/  UISETP.NE.AND UP1, UPT, UR10, 0x1, UPT ;  /* 0x000000010a00788c */ /* 0x000fe2000bf25270 */
[----:B------:R-:W-:-:S02]  /*1630*/  UMOV UR6, UR7 ;  /* 0x0000000700067c82 */ /* 0x000fc40008000000 */
[----:B------:R-:W-:Y:S01]  /*1640*/  UMOV UR4, UR5 ;  /* 0x0000000500047c82 */ /* 0x000fe20008000000 */
[----:B------:R-:W-:Y:S02]  /*1650*/  USHF.R.U32.HI UR6, URZ, UR9, UR6 ;  /* 0x00000009ff067299 */ /* 0x000fe40008011606 */
[----:B---3--:R-:W-:Y:S02]  /*1660*/  USHF.R.U32.HI UR4, URZ, UR14, UR4 ;  /* 0x0000000eff047299 */ /* 0x008fe40008011604 */
[----:B------:R-:W-:Y:S02]  /*1670*/  USEL UR5, UR16, UR6, !UP2 ;  /* 0x0000000610057287 */ /* 0x000fe4000d000000 */
[----:B------:R-:W-:-:S04]  /*1680*/  USEL UR4, UR20, UR4, !UP1 ;  /* 0x0000000414047287 */ /* 0x000fc8000c800000 */
[----:B------:R-:W-:Y:S02]  /*1690*/  UIADD3 UR6, UPT, UPT, -UR4, UR5, URZ ;  /* 0x0000000504067290 */ /* 0x000fe4000fffe1ff */
[----:B------:R-:W-:Y:S02]  /*16a0*/  UIADD3 UR4, UPT, UPT, UR4, -UR5, URZ ;  /* 0x8000000504047290 */ /* 0x000fe4000fffe0ff */
[----:B------:R-:W-:Y:S02]  /*16b0*/  UIMAD UR20, UR6, UR10, UR20 ;  /* 0x0000000a061472a4 */ /* 0x000fe4000f8e0214 */
[----:B------:R-:W-:-:S12]  /*16c0*/  UIMAD UR16, UR4, UR12, UR16 ;  /* 0x0000000c041072a4 */ /* 0x000fd8000f8e0210 */
.L_x_19:
[----:B------:R-:W-:Y:S05]  /*16d0*/  BRA.U !UP5, `(.L_x_20) ;  /* 0x000000010d0c7547 */ /* 0x000fea000b800000 */
[----:B------:R-:W-:Y:S01]  /*16e0*/  UCGABAR_WAIT ;  /* 0x0000000000007dc7 */ /* 0x000fe20008000000 */
[----:B------:R-:W-:Y:S01]  /*16f0*/  CCTL.IVALL ;  /* 0x00000000ff00798f */ /* 0x000fe20002000000 */
[----:B------:R-:W-:Y:S05]  /*1700*/  BRA `(.L_x_21) ;  /* 0x0000000000047947 */ /* 0x000fea0003800000 */
.L_x_20:
[----:B------:R-:W-:Y:S06]  /*1710*/  BAR.SYNC.DEFER_BLOCKING 0x0 ;  /* 0x0000000000007b1d */ /* 0x000fec0000010000 */
.L_x_21:
[----:B------:R-:W-:Y:S05]  /*1720*/  BRA.U UP0, `(.L_x_22) ;  /* 0x0000001100d87547 */ /* 0x000fea000b800000 */
[----:B------:R-:W1:Y:S01]  /*1730*/  LDCU UR6, c[0x0][0x38c] ;  /* 0x00007180ff0677ac */ /* 0x000e620008000800 */
[----:B------:R-:W-:Y:S01]  /*1740*/  PLOP3.LUT P1, PT, PT, PT, UP3, 0x80, 0x8 ;  /* 0x000000000008781c */ /* 0x000fe20003f2f038 */
[----:B------:R-:W-:Y:S01]  /*1750*/  IMAD.MOV.U32 R12, RZ, RZ, 0x1 ;  /* 0x00000001ff0c7424 */ /* 0x000fe200078e00ff */
[----:B------:R-:W-:Y:S01]  /*1760*/  ISETP.NE.AND P2, PT, R0, RZ, P3 ;  /* 0x000000ff0000720c */ /* 0x000fe20001f45270 */
[----:B------:R-:W-:Y:S01]  /*1770*/  USHF.L.U32 UR7, UR21, 0x7, URZ ;  /* 0x0000000715077899 */ /* 0x000fe200080006ff */
[----:B------:R-:W-:Y:S01]  /*1780*/  PLOP3.LUT P1, PT, P1, PT, PT, 0x8, 0x80 ;  /* 0x000000000080781c */ /* 0x000fe20000f2e170 */
[----:B------:R-:W-:Y:S01]  /*1790*/  UMOV UR8, 0x400 ;  /* 0x0000040000087882 */ /* 0x000fe20000000000 */
[----:B------:R-:W-:Y:S01]  /*17a0*/  UISETP.NE.AND UP1, UPT, UR13, URZ, UPT ;  /* 0x000000ff0d00728c */ /* 0x000fe2000bf25270 */
[----:B------:R-:W-:Y:S01]  /*17b0*/  CS2R R10, SRZ ;  /* 0x00000000000a7805 */ /* 0x000fe2000001ff00 */
[----:B------:R-:W-:Y:S01]  /*17c0*/  USHF.L.U32 UR46, UR21, 0x6, URZ ;  /* 0x00000006152e7899 */ /* 0x000fe200080006ff */
[----:B------:R-:W-:Y:S01]  /*17d0*/  IMAD.MOV.U32 R9, RZ, RZ, RZ ;  /* 0x000000ffff097224 */ /* 0x000fe200078e00ff */
[----:B------:R-:W-:Y:S01]  /*17e0*/  ULEA UR13, UR48, UR8, 0x18 ;  /* 0x00000008300d7291 */ /* 0x000fe2000f8ec0ff */
[----:B------:R-:W-:Y:S01]  /*17f0*/  IMAD.MOV.U32 R8, RZ, RZ, 0x1 ;  /* 0x00000001ff087424 */ /* 0x000fe200078e00ff */
[----:B------:R-:W2:Y:S01]  /*1800*/  LDCU UR39, c[0x0][0x370] ;  /* 0x00006e00ff2777ac */ /* 0x000ea20008000800 */
[----:B------:R-:W-:-:S02]  /*1810*/  USEL UR21, UR43, 0x2, UP1 ;  /* 0x000000022b157887 */ /* 0x000fc40008800000 */
[----:B-1----:R-:W-:Y:S02]  /*1820*/  UIADD3 UR5, UPT, UPT, UR6, 0x1f, URZ ;  /* 0x0000001f06057890 */ /* 0x002fe4000fffe0ff */
[----:B------:R-:W-:Y:S02]  /*1830*/  UIADD3 UR47, UPT, UPT, UR6, 0x3e, URZ ;  /* 0x0000003e062f7890 */ /* 0x000fe4000fffe0ff */
[----:B------:R-:W-:Y:S01]  /*1840*/  USHF.R.S32.HI UR4, URZ, 0x1f, UR5 ;  /* 0x0000001fff047899 */ /* 0x000fe20008011405 */
[----:B------:R-:W1:Y:S03]  /*1850*/  LDCU.64 UR26, c[0x0][0x348] ;  /* 0x00006900ff1a77ac */ /* 0x000e660008000a00 */
[----:B------:R-:W-:Y:S02]  /*1860*/  ULEA.HI UR4, UR4, UR5, URZ, 0x5 ;  /* 0x0000000504047291 */ /* 0x000fe4000f8f28ff */
[----:B------:R-:W-:-:S02]  /*1870*/  UIADD3 UR5, UPT, UPT, UR6, -0x1, URZ ;  /* 0xffffffff06057890 */ /* 0x000fc4000fffe0ff */
[----:B------:R-:W-:Y:S02]  /*1880*/  USHF.R.S32.HI UR41, URZ, 0x5, UR4 ;  /* 0x00000005ff297899 */ /* 0x000fe40008011404 */
[----:B------:R-:W-:Y:S02]  /*1890*/  UISETP.GE.U32.AND UP2, UPT, UR5, -0x3f, UPT ;  /* 0xffffffc10500788c */ /* 0x000fe4000bf46070 */
[----:B------:R-:W-:Y:S02]  /*18a0*/  UISETP.LT.U32.AND UP0, UPT, UR41, 0x4, UPT ;  /* 0x000000042900788c */ /* 0x000fe4000bf01070 */
[----:B------:R-:W-:Y:S02]  /*18b0*/  ULOP3.LUT UR5, UR7, 0x80, URZ, 0xc0, !UPT ;  /* 0x0000008007057892 */ /* 0x000fe4000f8ec0ff */
[----:B------:R-:W-:Y:S01]  /*18c0*/  USEL UR40, UR41, 0x4, UP0 ;  /* 0x0000000429287887 */ /* 0x000fe20008000000 */
[----:B------:R-:W3:Y:S03]  /*18d0*/  LDCU UR38, c[0x0][0x374] ;  /* 0x00006e80ff2677ac */ /* 0x000ee60008000800 */
[----:B------:R-:W-:-:S02]  /*18e0*/  UIADD3 UR4, UPT, UPT, UR40, -0x1, URZ ;  /* 0xffffffff28047890 */ /* 0x000fc4000fffe0ff */
[----:B------:R-:W-:Y:S02]  /*18f0*/  @UP2 UIADD3 UR4, UPT, UPT, UR40, URZ, URZ ;  /* 0x000000ff28042290 */ /* 0x000fe4000fffe0ff */
[----:B------:R-:W-:Y:S02]  /*1900*/  ULOP3.LUT UR46, UR46, 0x40, URZ, 0xc0, !UPT ;  /* 0x000000402e2e7892 */ /* 0x000fe4000f8ec0ff */
[----:B------:R-:W-:Y:S02]  /*1910*/  UIADD3 UR30, UPT, UPT, UR13, 0x8400, UR28 ;  /* 0x000084000d1e7890 */ /* 0x000fe4000fffe01c */
[----:B------:R-:W-:Y:S02]  /*1920*/  ULEA.HI UR44, UR28, UR5, URZ, 0x1b ;  /* 0x000000051c2c7291 */ /* 0x000fe4000f8fd8ff */
[----:B------:R-:W-:Y:S02]  /*1930*/  UIADD3 UR45, UPT, UPT, UR41, -UR40, URZ ;  /* 0x80000028292d7290 */ /* 0x000fe4000fffe0ff */
[----:B------:R-:W-:-:S02]  /*1940*/  UIADD3 UR29, UPT, UPT, UR4, 0x1, URZ ;  /* 0x00000001041d7890 */ /* 0x000fc4000fffe0ff */
[----:B------:R-:W-:Y:S01]  /*1950*/  UIADD3 UR43, UPT, UPT, -UR4, URZ, URZ ;  /* 0x000000ff042b7290 */ /* 0x000fe2000fffe1ff */
[----:B-123--:R-:W-:-:S11]  /*1960*/  UMOV UR6, URZ ;  /* 0x000000ff00067c82 */ /* 0x00efd60008000000 */
.L_x_42:
[----:B------:R-:W-:-:S09]  /*1970*/  UISETP.NE.AND UP0, UPT, UR48, URZ, UPT ;  /* 0x000000ff3000728c */ /* 0x000fd2000bf05270 */
[----:B-1----:R-:W-:Y:S05]  /*1980*/  BRA.U UP0, `(.L_x_23) ;  /* 0x0000000100287547 */ /* 0x002fea000b800000 */
[----:B------:R-:W-:Y:S02]  /*1990*/  LEA R0, R9, UR13, 0x3 ;  /* 0x0000000d09007c11 */ /* 0x000fe4000f8e18ff */
[----:B------:R-:W-:-:S04]  /*19a0*/  SHF.L.U32 R3, R8, 0x1f, RZ ;  /* 0x0000001f08037819 */ /* 0x000fc800000006ff */
[----:B------:R-:W1:Y:S02]  /*19b0*/  SYNCS.PHASECHK.TRANS64.TRYWAIT P0, [R0+URZ+0xe0], R3 ;  /* 0x0000e003000075a7 */ /* 0x000e6400080011ff */
[----:B-1----:R-:W-:Y:S05]  /*19c0*/  @!P0 BRA `(.L_x_24) ;  /* 0x0000007000d48947 */ /* 0x002fea0003800000 */
.L_x_124:
[----:B------:R2:W-:Y:S01]  /*19d0*/  SYNCS.ARRIVE.TRANS64.A1T0 RZ, [R0+URZ+0xd0], RZ ;  /* 0x0000d0ff00ff79a7 */ /* 0x0005e200081000ff */
[----:B------:R-:W-:-:S05]  /*19e0*/  VIADD R9, R9, 0x1 ;  /* 0x0000000109097836 */ /* 0x000fca0000000000 */
[----:B------:R-:W-:-:S04]  /*19f0*/  ISETP.NE.AND P0, PT, R9, 0x2, PT ;  /* 0x000000020900780c */ /* 0x000fc80003f05270 */
[----:B-1----:R-:W-:Y:S02]  /*1a00*/  SEL R3, RZ, 0x1, P0 ;  /* 0x00000001ff037807 */ /* 0x002fe40000000000 */
[----:B------:R-:W-:Y:S02]  /*1a10*/  SEL R9, R9, RZ, P0 ;  /* 0x000000ff09097207 */ /* 0x000fe40000000000 */
[----:B------:R-:W-:-:S07]  /*1a20*/  LOP3.LUT R8, R8, R3, RZ, 0x3c, !PT ;  /* 0x0000000308087212 */ /* 0x000fce00078e3cff */
.L_x_23:
[----:B------:R-:W-:Y:S01]  /*1a30*/  ULEA UR4, UR6, UR13, 0x3 ;  /* 0x0000000d06047291 */ /* 0x000fe2000f8e18ff */
[----:B--2---:R-:W-:Y:S01]  /*1a40*/  SHF.L.U32 R0, R12, 0x1f, RZ ;  /* 0x0000001f0c007819 */ /* 0x004fe200000006ff */
[----:B------:R-:W-:Y:S02]  /*1a50*/  UISETP.GE.U32.AND UP0, UPT, UR47, 0x3f, UPT ;  /* 0x0000003f2f00788c */ /* 0x000fe4000bf06070 */
[----:B------:R-:W-:Y:S01]  /*1a60*/  ULEA UR11, UR20, UR46, 0x7 ;  /* 0x0000002e140b7291 */ /* 0x000fe2000f8e38ff */
[----:B------:R-:W-:-:S04]  /*1a70*/  UMOV UR7, URZ ;  /* 0x000000ff00077c82 */ /* 0x000fc80008000000 */
[----:B------:R1:W2:Y:S01]  /*1a80*/  SYNCS.PHASECHK.TRANS64.TRYWAIT P0, [UR4+0x20], R0 ;  /* 0x00002000ff0075a7 */ /* 0x0002a20008001104 */
[----:B------:R-:W-:-:S04]  /*1a90*/  ULEA.HI UR4, UR16, UR16, URZ, 0x1 ;  /* 0x0000001010047291 */ /* 0x000fc8000f8f08ff */
[----:B------:R-:W-:-:S04]  /*1aa0*/  USHF.L.U32 UR4, UR4, 0x7, URZ ;  /* 0x0000000704047899 */ /* 0x000fc800080006ff */
[----:B------:R-:W-:-:S04]  /*1ab0*/  ULOP3.LUT UR35, UR4, 0xffffff00, URZ, 0xc0, !UPT ;  /* 0xffffff0004237892 */ /* 0x000fc8000f8ec0ff */
[----:B------:R-:W-:Y:S01]  /*1ac0*/  UIADD3 UR35, UPT, UPT, UR44, UR35, URZ ;  /* 0x000000232c237290 */ /* 0x000fe2000fffe0ff */
[----:B------:R-:W-:Y:S11]  /*1ad0*/  BRA.U !UP0, `(.L_x_25) ;  /* 0x0000000108c47547 */ /* 0x000ff6000b800000 */
[----:B------:R-:W-:Y:S01]  /*1ae0*/  UMOV UR16, UR43 ;  /* 0x0000002b00107c82 */ /* 0x000fe20008000000 */
[----:B------:R-:W-:Y:S01]  /*1af0*/  UMOV UR4, UR6 ;  /* 0x0000000600047c82 */ /* 0x000fe20008000000 */
[----:B------:R-:W-:-:S05]  /*1b00*/  UMOV UR34, URZ ;  /* 0x000000ff00227c82 */ /* 0x000fca0008000000 */
.L_x_31:
[----:B------:R-:W-:Y:S01]  /*1b10*/  ULEA UR33, UR4, UR13, 0x3 ;  /* 0x0000000d04217291 */ /* 0x000fe2000f8e18ff */
[----:B------:R-:W-:Y:S01]  /*1b20*/  @P3 MOV R2, 0x3000 ;  /* 0x0000300000023802 */ /* 0x000fe20000000f00 */
[----:B--234-:R-:W-:Y:S10]  /*1b30*/  @P0 BRA `(.L_x_26) ;  /* 0x00000000000c0947 */ /* 0x01cff40003800000 */
[----:B------:R-:W-:-:S04]  /*1b40*/  SHF.L.U32 R3, R12, 0x1f, RZ ;  /* 0x0000001f0c037819 */ /* 0x000fc800000006ff */
[----:B------:R-:W2:Y:S02]  /*1b50*/  SYNCS.PHASECHK.TRANS64.TRYWAIT P0, [UR33+0x20], R3 ;  /* 0x00002003ff0075a7 */ /* 0x000ea40008001121 */
[----:B--2---:R-:W-:Y:S05]  /*1b60*/  @!P0 BRA `(.L_x_27) ;  /* 0x0000007000808947 */ /* 0x004fea0003800000 */
.L_x_26:
[----:B------:R2:W-:Y:S01]  /*1b70*/  @P3 SYNCS.ARRIVE.TRANS64 RZ, [UR33], R2 ;  /* 0x00000002ffff39a7 */ /* 0x0005e20008000021 */
[----:B------:R-:W-:Y:S02]  /*1b80*/  ULOP3.LUT UR5, UR21, 0x2, URZ, 0xfc, !UPT ;  /* 0x0000000215057892 */ /* 0x000fe4000f8efcff */
[----:B------:R-:W-:Y:S02]  /*1b90*/  UIADD3 UR16, UPT, UPT, UR16, 0x1, URZ ;  /* 0x0000000110107890 */ /* 0x000fe4000fffe0ff */
[----:B------:R-:W-:Y:S02]  /*1ba0*/  UISETP.NE.AND UP0, UPT, UR5, 0x2, UPT ;  /* 0x000000020500788c */ /* 0x000fe4000bf05270 */
[----:B------:R-:W-:-:S07]  /*1bb0*/  UISETP.NE.AND UP2, UPT, UR16, 0x1, UPT ;  /* 0x000000011000788c */ /* 0x000fce000bf45270 */
[----:B------:R-:W-:Y:S05]  /*1bc0*/  BRA.U UP0, `(.L_x_28) ;  /* 0x0000000100047547 */ /* 0x000fea000b800000 */
[----:B------:R-:W-:Y:S05]  /*1bd0*/  BPT.TRAP 0x1 ;  /* 0x000000040000795c */ /* 0x000fea0000300000 */
.L_x_28:
[----:B------:R-:W-:Y:S04]  /*1be0*/  BSSY.RECONVERGENT B0, `(.L_x_29) ;  /* 0x0000003000007945 */ /* 0x000fe80003800200 */
[----:B------:R-:W-:Y:S05]  /*1bf0*/  @!P2 BRA `(.L_x_30) ;  /* 0x000000000004a947 */ /* 0x000fea0003800000 */
[----:B------:R-:W-:Y:S05]  /*1c00*/  BPT.TRAP 0x1 ;  /* 0x000000040000795c */ /* 0x000fea0000300000 */
.L_x_30:
[----:B------:R-:W-:Y:S05]  /*1c10*/  BSYNC.RECONVERGENT B0 ;  /* 0x0000000000007941 */ /* 0x000fea0003800200 */
.L_x_29:
[----:B------:R-:W-:Y:S02]  /*1c20*/  UIADD3 UR5, UPT, UPT, UR4, 0x1, URZ ;  /* 0x0000000104057890 */ /* 0x000fe4000fffe0ff */
[----:B------:R-:W-:Y:S02]  /*1c30*/  ULEA UR32, UR4, UR28, 0xc ;  /* 0x0000001c04207291 */ /* 0x000fe4000f8e60ff */
[----:B------:R-:W-:Y:S02]  /*1c40*/  UISETP.NE.AND UP0, UPT, UR5, 0x4, UPT ;  /* 0x000000040500788c */ /* 0x000fe4000bf05270 */
[----:B------:R-:W-:Y:S02]  /*1c50*/  UIADD3 UR14, UP1, UPT, UR26, 0x80, URZ ;  /* 0x000000801a0e7890 */ /* 0x000fe4000ff3e0ff */
[----:B------:R-:W-:Y:S02]  /*1c60*/  USEL UR7, URZ, 0x1, UP0 ;  /* 0x00000001ff077887 */ /* 0x000fe40008000000 */
[----:B------:R-:W-:-:S02]  /*1c70*/  USEL UR6, UR5, URZ, UP0 ;  /* 0x000000ff05067287 */ /* 0x000fc40008000000 */
[----:B------:R-:W-:Y:S02]  /*1c80*/  ULEA UR8, UR4, UR13, 0xb ;  /* 0x0000000d04087291 */ /* 0x000fe4000f8e58ff */
[----:B------:R-:W-:Y:S01]  /*1c90*/  ULEA UR5, UR6, UR13, 0x3 ;  /* 0x0000000d06057291 */ /* 0x000fe2000f8e18ff */
[----:B------:R-:W-:Y:S01]  /*1ca0*/  LOP3.LUT R12, R12, UR7, RZ, 0x3c, !PT ;  /* 0x000000070c0c7c12 */ /* 0x000fe2000f8e3cff */
[----:B------:R-:W-:Y:S02]  /*1cb0*/  UIADD3 UR4, UP0, UPT, UR26, 0x180, URZ ;  /* 0x000001801a047890 */ /* 0x000fe4000ff1e0ff */
[----:B------:R-:W-:Y:S01]  /*1cc0*/  ULOP3.LUT UR33, UR33, 0xfefffff8, URZ, 0xc0, !UPT ;  /* 0xfefffff821217892 */ /* 0x000fe2000f8ec0ff */
[----:B-1----:R-:W-:Y:S01]  /*1cd0*/  SHF.L.U32 R0, R12, 0x1f, RZ ;  /* 0x0000001f0c007819 */ /* 0x002fe200000006ff */
[----:B------:R-:W-:Y:S02]  /*1ce0*/  UIADD3.X UR15, UPT, UPT, URZ, UR27, URZ, UP1, !UPT ;  /* 0x0000001bff0f7290 */ /* 0x000fe40008ffe4ff */
[----:B------:R-:W-:Y:S01]  /*1cf0*/  UIADD3 UR32, UPT, UPT, UR13, 0x8400, UR32 ;  /* 0x000084000d207890 */ /* 0x000fe2000fffe020 */
[----:B------:R3:W4:Y:S01]  /*1d00*/  SYNCS.PHASECHK.TRANS64.TRYWAIT P0, [UR5+0x20], R0 ;  /* 0x00002000ff0075a7 */ /* 0x0007220008001105 */
[----:B------:R-:W-:-:S02]  /*1d10*/  UPRMT UR7, URZ, 0x5410, UR24 ;  /* 0x00005410ff077896 */ /* 0x000fc40008000018 */
[----:B------:R-:W-:Y:S02]  /*1d20*/  UIADD3 UR8, UPT, UPT, UR8, 0xc400, URZ ;  /* 0x0000c40008087890 */ /* 0x000fe4000fffe0ff */
[----:B------:R-:W-:Y:S01]  /*1d30*/  UIADD3.X UR5, UPT, UPT, URZ, UR27, URZ, UP0, !UPT ;  /* 0x0000001bff057290 */ /* 0x000fe200087fe4ff */
[----:B------:R-:W-:Y:S01]  /*1d40*/  UMOV UR18, 0x0 ;  /* 0x0000000000127882 */ /* 0x000fe20000000000 */
[----:B------:R-:W-:Y:S01]  /*1d50*/  UMOV UR19, 0x10000000 ;  /* 0x1000000000137882 */ /* 0x000fe20000000000 */
[----:B------:R-:W-:Y:S01]  /*1d60*/  UMOV UR10, UR34 ;  /* 0x00000022000a7c82 */ /* 0x000fe20008000000 */
[----:B------:R-:W-:Y:S01]  /*1d70*/  UMOV UR12, UR36 ;  /* 0x00000024000c7c82 */ /* 0x000fe20008000000 */
[----:B------:R-:W-:Y:S01]  /*1d80*/  UMOV UR9, UR33 ;  /* 0x0000002100097c82 */ /* 0x000fe20008000000 */
[----:B------:R1:W-:Y:S03]  /*1d90*/  UTMALDG.3D.MULTICAST.2CTA [UR32], [UR14], UR7, desc[UR18] ;  /* 0x000012200e0073b4 */ /* 0x0003e60008211807 */
[----:B------:R2:W-:Y:S01]  /*1da0*/  UTMALDG.3D.2CTA [UR8], [UR4], desc[UR18] ;  /* 0x00001208040075b4 */ /* 0x0005e20008211000 */
[----:B-1----:R-:W-:Y:S01]  /*1db0*/  UIADD3 UR34, UPT, UPT, UR34, 0x20, URZ ;  /* 0x0000002022227890 */ /* 0x002fe2000fffe0ff */
[----:B------:R-:W-:Y:S01]  /*1dc0*/  UMOV UR7, UR29 ;  /* 0x0000001d00077c82 */ /* 0x000fe20008000000 */
[----:B--2---:R-:W-:Y:S01]  /*1dd0*/  UMOV UR4, UR6 ;  /* 0x0000000600047c82 */ /* 0x004fe20008000000 */
[----:B------:R-:W-:Y:S09]  /*1de0*/  BRA.U UP2, `(.L_x_31) ;  /* 0xfffffffd02487547 */ /* 0x000ff2000b83ffff */
.L_x_25:
[----:B------:R-:W-:Y:S01]  /*1df0*/  ULEA UR4, UR6, UR13, 0x3 ;  /* 0x0000000d06047291 */ /* 0x000fe2000f8e18ff */
[----:B-1-3--:R-:W-:Y:S01]  /*1e00*/  SHF.L.U32 R0, R12, 0x1f, RZ ;  /* 0x0000001f0c007819 */ /* 0x00afe200000006ff */
[----:B------:R-:W-:Y:S01]  /*1e10*/  @!P1 SYNCS.ARRIVE.TRANS64.A1T0 RZ, [UR13+0x68], RZ ;  /* 0x000068ffffff99a7 */ /* 0x000fe2000810000d */
[----:B------:R-:W-:-:S06]  /*1e20*/  UISETP.GT.AND UP0, UPT, UR41, UR40, UPT ;  /* 0x000000282900728c */ /* 0x000fcc000bf04270 */
[----:B--2-4-:R1:W2:Y:S03]  /*1e30*/  SYNCS.PHASECHK.TRANS64.TRYWAIT P0, [UR4+0x20], R0 ;  /* 0x00002000ff0075a7 */ /* 0x0142a60008001104 */
[----:B------:R-:W-:Y:S05]  /*1e40*/  BRA.U !UP0, `(.L_x_32) ;  /* 0x0000000108c07547 */ /* 0x000fea000b800000 */
[----:B------:R-:W-:Y:S01]  /*1e50*/  UIADD3 UR25, UPT, UPT, UR45, UR7, URZ ;  /* 0x000000072d197290 */ /* 0x000fe2000fffe0ff */
[----:B------:R-:W-:-:S11]  /*1e60*/  UMOV UR4, UR6 ;  /* 0x0000000600047c82 */ /* 0x000fd60008000000 */
.L_x_38:
[----:B------:R-:W-:Y:S01]  /*1e70*/  ULEA UR17, UR4, UR13, 0x3 ;  /* 0x0000000d04117291 */ /* 0x000fe2000f8e18ff */
[----:B--2---:R-:W-:Y:S01]  /*1e80*/  @P3 MOV R2, 0x3000 ;  /* 0x0000300000023802 */ /* 0x004fe20000000f00 */
[----:B--2-4-:R-:W-:Y:S10]  /*1e90*/  @P0 BRA `(.L_x_33) ;  /* 0x00000000000c0947 */ /* 0x014ff40003800000 */
[----:B------:R-:W-:-:S04]  /*1ea0*/  SHF.L.U32 R3, R12, 0x1f, RZ ;  /* 0x0000001f0c037819 */ /* 0x000fc800000006ff */
[----:B------:R-:W2:Y:S02]  /*1eb0*/  SYNCS.PHASECHK.TRANS64.TRYWAIT P0, [UR17+0x20], R3 ;  /* 0x00002003ff0075a7 */ /* 0x000ea40008001111 */
[----:B--2---:R-:W-:Y:S05]  /*1ec0*/  @!P0 BRA `(.L_x_34) ;  /* 0x0000006c00c08947 */ /* 0x004fea0003800000 */
.L_x_33:
[----:B------:R2:W-:Y:S01]  /*1ed0*/  @P3 SYNCS.ARRIVE.TRANS64 RZ, [UR17], R2 ;  /* 0x00000002ffff39a7 */ /* 0x0005e20008000011 */
[----:B------:R-:W-:-:S04]  /*1ee0*/  ULOP3.LUT UR5, UR21, 0x2, URZ, 0xfc, !UPT ;  /* 0x0000000215057892 */ /* 0x000fc8000f8efcff */
[----:B------:R-:W-:-:S09]  /*1ef0*/  UISETP.NE.AND UP0, UPT, UR5, 0x2, UPT ;  /* 0x000000020500788c */ /* 0x000fd2000bf05270 */
[----:B------:R-:W-:Y:S05]  /*1f00*/  BRA.U UP0, `(.L_x_35) ;  /* 0x0000000100047547 */ /* 0x000fea000b800000 */
[----:B------:R-:W-:Y:S05]  /*1f10*/  BPT.TRAP 0x1 ;  /* 0x000000040000795c */ /* 0x000fea0000300000 */
.L_x_35:
[----:B------:R-:W-:Y:S04]  /*1f20*/  BSSY.RECONVERGENT B0, `(.L_x_36) ;  /* 0x0000003000007945 */ /* 0x000fe80003800200 */
[----:B------:R-:W-:Y:S05]  /*1f30*/  @!P2 BRA `(.L_x_37) ;  /* 0x000000000004a947 */ /* 0x000fea0003800000 */
[----:B------:R-:W-:Y:S05]  /*1f40*/  BPT.TRAP 0x1 ;  /* 0x000000040000795c */ /* 0x000fea0000300000 */
.L_x_37:
[----:B------:R-:W-:Y:S05]  /*1f50*/  BSYNC.RECONVERGENT B0 ;  /* 0x0000000000007941 */ /* 0x000fea0003800200 */
.L_x_36:
[----:B------:R-:W-:Y:S02]  /*1f60*/  UIADD3 UR5, UPT, UPT, UR4, 0x1, URZ ;  /* 0x0000000104057890 */ /* 0x000fe4000fffe0ff */
[----:B------:R-:W-:Y:S02]  /*1f70*/  UIADD3 UR14, UP1, UPT, UR26, 0x80, URZ ;  /* 0x000000801a0e7890 */ /* 0x000fe4000ff3e0ff */
[----:B------:R-:W-:Y:S02]  /*1f80*/  UISETP.NE.AND UP0, UPT, UR5, 0x4, UPT ;  /* 0x000000040500788c */ /* 0x000fe4000bf05270 */
[----:B------:R-:W-:Y:S02]  /*1f90*/  ULEA UR16, UR4, UR30, 0xc ;  /* 0x0000001e04107291 */ /* 0x000fe4000f8e60ff */
[----:B------:R-:W-:Y:S02]  /*1fa0*/  USEL UR8, URZ, 0x1, UP0 ;  /* 0x00000001ff087887 */ /* 0x000fe40008000000 */
[----:B------:R-:W-:-:S02]  /*1fb0*/  USEL UR6, UR5, URZ, UP0 ;  /* 0x000000ff05067287 */ /* 0x000fc40008000000 */
[----:B------:R-:W-:Y:S02]  /*1fc0*/  UIADD3 UR22, UP0, UPT, UR26, 0x180, URZ ;  /* 0x000001801a167890 */ /* 0x000fe4000ff1e0ff */
[----:B------:R-:W-:Y:S01]  /*1fd0*/  LOP3.LUT R12, R12, UR8, RZ, 0x3c, !PT ;  /* 0x000000080c0c7c12 */ /* 0x000fe2000f8e3cff */
[----:B------:R-:W-:Y:S02]  /*1fe0*/  ULEA UR8, UR4, UR13, 0xb ;  /* 0x0000000d04087291 */ /* 0x000fe4000f8e58ff */
[----:B------:R-:W-:Y:S01]  /*1ff0*/  ULEA UR5, UR6, UR13, 0x3 ;  /* 0x0000000d06057291 */ /* 0x000fe2000f8e18ff */
[----:B-1----:R-:W-:Y:S01]  /*2000*/  SHF.L.U32 R0, R12, 0x1f, RZ ;  /* 0x0000001f0c007819 */ /* 0x002fe200000006ff */
[----:B------:R-:W-:Y:S02]  /*2010*/  USHF.L.U32 UR18, UR7, 0x5, URZ ;  /* 0x0000000507127899 */ /* 0x000fe400080006ff */
[----:B------:R-:W-:Y:S02]  /*2020*/  ULOP3.LUT UR17, UR17, 0xfefffff8, URZ, 0xc0, !UPT ;  /* 0xfefffff811117892 */ /* 0x000fe4000f8ec0ff */
[----:B------:R-:W-:-:S02]  /*2030*/  UIADD3.X UR15, UPT, UPT, URZ, UR27, URZ, UP1, !UPT ;  /* 0x0000001bff0f7290 */ /* 0x000fc40008ffe4ff */
[----:B------:R-:W-:Y:S01]  /*2040*/  UPRMT UR4, URZ, 0x5410, UR24 ;  /* 0x00005410ff047896 */ /* 0x000fe20008000018 */
[----:B------:R3:W4:Y:S01]  /*2050*/  SYNCS.PHASECHK.TRANS64.TRYWAIT P0, [UR5+0x20], R0 ;  /* 0x00002000ff0075a7 */ /* 0x0007220008001105 */
[----:B------:R-:W-:Y:S02]  /*2060*/  UIADD3 UR8, UPT, UPT, UR8, 0xc400, URZ ;  /* 0x0000c40008087890 */ /* 0x000fe4000fffe0ff */
[----:B------:R-:W-:Y:S01]  /*2070*/  UIADD3.X UR23, UPT, UPT, URZ, UR27, URZ, UP0, !UPT ;  /* 0x0000001bff177290 */ /* 0x000fe200087fe4ff */
[----:B------:R-:W-:Y:S01]  /*2080*/  UMOV UR32, 0x0 ;  /* 0x0000000000207882 */ /* 0x000fe20000000000 */
[----:B------:R-:W-:Y:S01]  /*2090*/  UMOV UR33, 0x10000000 ;  /* 0x1000000000217882 */ /* 0x000fe20000000000 */
[----:B------:R-:W-:Y:S01]  /*20a0*/  UMOV UR19, UR35 ;  /* 0x0000002300137c82 */ /* 0x000fe20008000000 */
[----:B------:R-:W-:Y:S01]  /*20b0*/  UMOV UR20, UR36 ;  /* 0x0000002400147c82 */ /* 0x000fe20008000000 */
[----:B------:R-:W-:Y:S01]  /*20c0*/  UMOV UR12, UR36 ;  /* 0x00000024000c7c82 */ /* 0x000fe20008000000 */
[----:B------:R-:W-:Y:S01]  /*20d0*/  UMOV UR9, UR17 ;  /* 0x0000001100097c82 */ /* 0x000fe20008000000 */
[----:B------:R-:W-:Y:S01]  /*20e0*/  UMOV UR10, UR18 ;  /* 0x00000012000a7c82 */ /* 0x000fe20008000000 */
[----:B------:R1:W-:Y:S01]  /*20f0*/  UTMALDG.3D.MULTICAST.2CTA [UR16], [UR14], UR4, desc[UR32] ;  /* 0x000020100e0073b4 */ /* 0x0003e20008211804 */
[----:B------:R-:W-:-:S04]  /*2100*/  UIADD3 UR7, UPT, UPT, UR7, 0x1, URZ ;  /* 0x0000000107077890 */ /* 0x000fc8000fffe0ff */
[----:B------:R-:W-:Y:S01]  /*2110*/  UISETP.NE.AND UP0, UPT, UR7, UR25, UPT ;  /* 0x000000190700728c */ /* 0x000fe2000bf05270 */
[----:B------:R3:W-:Y:S01]  /*2120*/  UTMALDG.3D.2CTA [UR8], [UR22], desc[UR32] ;  /* 0x00002008160075b4 */ /* 0x0007e20008211000 */
[----:B-1----:R-:W-:-:S07]  /*2130*/  UMOV UR4, UR6 ;  /* 0x0000000600047c82 */ /* 0x002fce0008000000 */
[----:B---3--:R-:W-:Y:S05]  /*2140*/  BRA.U UP0, `(.L_x_38) ;  /* 0xfffffffd00487547 */ /* 0x008fea000b83ffff */
.L_x_32:
[C---:B------:R-:W-:Y:S01]  /*2150*/  LEA R3, R11.reuse, UR13, 0x3 ;  /* 0x0000000d0b037c11 */ /* 0x040fe2000f8e18ff */
[----:B------:R-:W-:Y:S01]  /*2160*/  NOP ;  /* 0x0000000000007918 */ /* 0x000fe20000000000 */
[----:B-1----:R-:W-:Y:S02]  /*2170*/  SHF.L.U32 R0, R10, 0x1f, RZ ;  /* 0x0000001f0a007819 */ /* 0x002fe400000006ff */
[----:B------:R-:W-:Y:S02]  /*2180*/  LEA R5, R11, UR13, 0x4 ;  /* 0x0000000d0b057c11 */ /* 0x000fe4000f8e20ff */
[----:B--2-4-:R-:W1:Y:S02]  /*2190*/  SYNCS.PHASECHK.TRANS64.TRYWAIT P0, [R3+URZ+0x70], R0 ;  /* 0x00007000030075a7 */ /* 0x014e6400080011ff */
[----:B-1----:R-:W-:Y:S05]  /*21a0*/  @!P0 BRA `(.L_x_39) ;  /* 0x0000006c00208947 */ /* 0x002fea0003800000 */
.L_x_127:
[----:B------:R-:W2:Y:S01]  /*21b0*/  LDS.128 R4, [R5+0x100] ;  /* 0x0001000005047984 */ /* 0x000ea20000000c00 */
[----:B------:R-:W-:Y:S01]  /*21c0*/  UISETP.GE.AND UP0, UPT, UR42, 0x1, UPT ;  /* 0x000000012a00788c */ /* 0x000fe2000bf06270 */
[----:B------:R-:W-:Y:S01]  /*21d0*/  @!PT LDS RZ, [RZ] ;  /* 0x00000000fffff984 */ /* 0x000fe20000000800 */
[----:B------:R-:W-:Y:S01]  /*21e0*/  @!PT LDS RZ, [RZ] ;  /* 0x00000000fffff984 */ /* 0x000fe20000000800 */
[----:B------:R-:W-:Y:S01]  /*21f0*/  @!PT LDS RZ, [RZ] ;  /* 0x00000000fffff984 */ /* 0x000fe20000000800 */
[----:B------:R-:W-:Y:S01]  /*2200*/  @!PT LDS RZ, [RZ] ;  /* 0x00000000fffff984 */ /* 0x000fe20000000800 */
[----:B------:R3:W-:Y:S06]  /*2210*/  MEMBAR.ALL.CTA ;  /* 0x0000000000007992 */ /* 0x0007ec0000008000 */
[----:B---3--:R-:W3:Y:S01]  /*2220*/  FENCE.VIEW.ASYNC.S ;  /* 0x00000000000073c6 */ /* 0x008ee20000000000 */
[----:B--2---:R-:W-:-:S13]  /*2230*/  LOP3.LUT P0, RZ, R6, 0x1, RZ, 0xc0, !PT ;  /* 0x0000000106ff7812 */ /* 0x004fda000780c0ff */
[----:B---3--:R-:W-:Y:S01]  /*2240*/  VOTEU.ANY UP1, P0 ;  /* 0x0000000000ff7886 */ /* 0x008fe20000020100 */
[----:B------:R-:W-:-:S13]  /*2250*/  PLOP3.LUT P0, PT, PT, PT, UP1, 0x80, 0x8 ;  /* 0x000000000008781c */ /* 0x000fda0003f0f018 */
[----:B-1----:R-:W-:Y:S02]  /*2260*/  @P0 LOP3.LUT R0, R5, 0xffff, RZ, 0xc0, !PT ;  /* 0x0000ffff05000812 */ /* 0x002fe400078ec0ff */
[----:B------:R-:W-:Y:S02]  /*2270*/  @P0 MOV R2, R4 ;  /* 0x0000000400020202 */ /* 0x000fe40000000f00 */
[----:B------:R-:W-:Y:S01]  /*2280*/  @P0 R2UR UR5, R0 ;  /* 0x00000000000502ca */ /* 0x000fe200000e0000 */
[----:B------:R-:W-:Y:S01]  /*2290*/  VIADD R0, R3, 0x80 ;  /* 0x0000008003007836 */ /* 0x000fe20000000000 */
[----:B------:R-:W-:Y:S02]  /*22a0*/  @P0 SHF.R.U32.HI R4, RZ, 0x10, R5 ;  /* 0x00000010ff040819 */ /* 0x000fe40000011605 */
[----:B------:R-:W-:Y:S02]  /*22b0*/  @P0 R2UR UR7, R2 ;  /* 0x00000000020702ca */ /* 0x000fe400000e0000 */
[----:B------:R-:W-:-:S02]  /*22c0*/  PRMT R0, RZ, 0x654, R0 ;  /* 0x00000654ff007816 */ /* 0x000fc40000000000 */
[----:B------:R-:W-:Y:S02]  /*22d0*/  @P0 R2UR UR4, R4 ;  /* 0x00000000040402ca */ /* 0x000fe400000e0000 */
[----:B------:R1:W-:Y:S03]  /*22e0*/  SYNCS.ARRIVE.TRANS64.RED.A1T0 RZ, [R0+URZ], RZ ;  /* 0x000000ff00ff79a7 */ /* 0x0003e600081004ff */
[----:B------:R-:W-:-:S04]  /*22f0*/  @UP1 UMOV UR31, UR5 ;  /* 0x00000005001f1c82 */ /* 0x000fc80008000000 */
[----:B------:R-:W-:-:S04]  /*2300*/  @UP1 UMOV UR37, UR7 ;  /* 0x0000000700251c82 */ /* 0x000fc80008000000 */
[----:B------:R-:W-:Y:S01]  /*2310*/  @UP1 UMOV UR36, UR4 ;  /* 0x0000000400241c82 */ /* 0x000fe20008000000 */
[----:B------:R-:W-:Y:S05]  /*2320*/  BRA.U !UP0, `(.L_x_40) ;  /* 0x0000000108d47547 */ /* 0x000fea000b800000 */
[----:B------:R-:W2:Y:S01]  /*2330*/  LDCU.128 UR16, c[0x0][0xb10] ;  /* 0x00016200ff1077ac */ /* 0x000ea20008000c00 */
[----:B------:R-:W3:Y:S01]  /*2340*/  LDCU UR12, c[0x0][0xb20] ;  /* 0x00016400ff0c77ac */ /* 0x000ee20008000800 */
[----:B------:R-:W4:Y:S01]  /*2350*/  LDCU UR20, c[0x0][0xb0c] ;  /* 0x00016180ff1477ac */ /* 0x000f220008000800 */
[----:B------:R-:W1:Y:S01]  /*2360*/  LDCU.64 UR8, c[0x0][0xb28] ;  /* 0x00016500ff0877ac */ /* 0x000e620008000a00 */
[----:B------:R-:W-:Y:S02]  /*2370*/  UISETP.NE.AND UP3, UPT, UR42, 0x1, UPT ;  /* 0x000000012a00788c */ /* 0x000fe4000bf65270 */
[----:B--2---:R-:W-:Y:S02]  /*2380*/  UIMAD.WIDE.U32 UR10, UR38, UR19, URZ ;  /* 0x00000013260a72a5 */ /* 0x004fe4000f8e00ff */
[----:B------:R-:W-:Y:S02]  /*2390*/  UIMAD.WIDE.U32 UR4, UR39, UR16, URZ ;  /* 0x00000010270472a5 */ /* 0x000fe4000f8e00ff */
[----:B------:R-:W-:-:S02]  /*23a0*/  UISETP.NE.AND UP0, UPT, UR18, 0x1, UPT ;  /* 0x000000011200788c */ /* 0x000fc4000bf05270 */
[----:B------:R-:W-:Y:S01]  /*23b0*/  UIMAD.WIDE.U32 UR22, UR31, UR19, URZ ;  /* 0x000000131f1672a5 */ /* 0x000fe2000f8e00ff */
[----:B------:R-:W-:Y:S02]  /*23c0*/  UMOV UR10, UR11 ;  /* 0x0000000b000a7c82 */ /* 0x000fe40008000000 */
[----:B------:R-:W-:Y:S01]  /*23d0*/  UMOV UR4, UR5 ;  /* 0x0000000500047c82 */ /* 0x000fe20008000000 */
[----:B---3--:R-:W-:Y:S02]  /*23e0*/  USHF.R.U32.HI UR10, URZ, UR12, UR10 ;  /* 0x0000000cff0a7299 */ /* 0x008fe4000801160a */
[----:B----4-:R-:W-:Y:S02]  /*23f0*/  UISETP.NE.AND UP2, UPT, UR20, 0x1, UPT ;  /* 0x000000011400788c */ /* 0x010fe4000bf45270 */
[----:B------:R-:W-:Y:S02]  /*2400*/  USHF.R.U32.HI UR4, URZ, UR17, UR4 ;  /* 0x00000011ff047299 */ /* 0x000fe40008011604 */
[----:B------:R-:W-:-:S02]  /*2410*/  USEL UR5, UR38, UR10, !UP0 ;  /* 0x0000000a26057287 */ /* 0x000fc4000c000000 */
[----:B------:R-:W-:Y:S02]  /*2420*/  USEL UR7, UR39, UR4, !UP2 ;  /* 0x0000000427077287 */ /* 0x000fe4000d000000 */
[----:B-1----:R-:W-:Y:S01]  /*2430*/  UIMAD.WIDE.U32 UR10, UR5, UR8, URZ ;  /* 0x00000008050a72a5 */ /* 0x002fe2000f8e00ff */
[----:B------:R-:W-:Y:S01]  /*2440*/  UMOV UR4, UR23 ;  /* 0x0000001700047c82 */ /* 0x000fe20008000000 */
[----:B------:R-:W-:Y:S02]  /*2450*/  UIMAD.WIDE.U32 UR14, UR37, UR16, URZ ;  /* 0x00000010250e72a5 */ /* 0x000fe4000f8e00ff */
[----:B------:R-:W-:-:S03]  /*2460*/  UIMAD.WIDE.U32 UR22, UR7, UR8, URZ ;  /* 0x00000008071672a5 */ /* 0x000fc6000f8e00ff */
[----:B------:R-:W-:Y:S01]  /*2470*/  UMOV UR10, UR11 ;  /* 0x0000000b000a7c82 */ /* 0x000fe20008000000 */
[----:B------:R-:W-:Y:S02]  /*2480*/  USHF.R.U32.HI UR4, URZ, UR12, UR4 ;  /* 0x0000000cff047299 */ /* 0x000fe40008011604 */
[----:B------:R-:W-:Y:S01]  /*2490*/  @UP3 USHF.R.U32.HI UR5, URZ, UR9, UR10 ;  /* 0x00000009ff053299 */ /* 0x000fe2000801160a */
[----:B------:R-:W-:Y:S01]  /*24a0*/  UMOV UR14, UR15 ;  /* 0x0000000f000e7c82 */ /* 0x000fe20008000000 */
[----:B------:R-:W-:Y:S01]  /*24b0*/  UMOV UR22, UR23 ;  /* 0x0000001700167c82 */ /* 0x000fe20008000000 */
[----:B------:R-:W-:Y:S02]  /*24c0*/  USHF.R.U32.HI UR17, URZ, UR17, UR14 ;  /* 0x00000011ff117299 */ /* 0x000fe4000801160e */
[----:B------:R-:W-:Y:S02]  /*24d0*/  USEL UR4, UR31, UR4, !UP0 ;  /* 0x000000041f047287 */ /* 0x000fe4000c000000 */
[----:B------:R-:W-:-:S02]  /*24e0*/  @UP3 USHF.R.U32.HI UR7, URZ, UR9, UR22 ;  /* 0x00000009ff073299 */ /* 0x000fc40008011616 */
[----:B------:R-:W-:Y:S02]  /*24f0*/  UIMAD UR10, UR42, UR5, URZ ;  /* 0x000000052a0a72a4 */ /* 0x000fe4000f8e02ff */
[----:B------:R-:W-:Y:S02]  /*2500*/  USEL UR5, UR37, UR17, !UP2 ;  /* 0x0000001125057287 */ /* 0x000fe4000d000000 */
[----:B------:R-:W-:Y:S02]  /*2510*/  UIMAD UR12, UR42, UR7, URZ ;  /* 0x000000072a0c72a4 */ /* 0x000fe4000f8e02ff */
[----:B------:R-:W-:Y:S02]  /*2520*/  UISETP.GE.AND UP0, UPT, UR4, UR10, UPT ;  /* 0x0000000a0400728c */ /* 0x000fe4000bf06270 */
[----:B------:R-:W-:Y:S02]  /*2530*/  UIMAD.WIDE.U32 UR10, UR4, UR8, URZ ;  /* 0x00000008040a72a5 */ /* 0x000fe4000f8e00ff */
[----:B------:R-:W-:-:S02]  /*2540*/  UISETP.GE.OR UP0, UPT, UR5, UR12, UP0 ;  /* 0x0000000c0500728c */ /* 0x000fc40008706670 */
[----:B------:R-:W-:Y:S02]  /*2550*/  UIMAD.WIDE.U32 UR14, UR5, UR8, URZ ;  /* 0x00000008050e72a5 */ /* 0x000fe4000f8e00ff */
[----:B------:R-:W-:Y:S01]  /*2560*/  UIADD3 UR12, UPT, UPT, -UR5, URZ, URZ ;  /* 0x000000ff050c7290 */ /* 0x000fe2000fffe1ff */
[----:B------:R-:W-:Y:S01]  /*2570*/  UMOV UR10, UR11 ;  /* 0x0000000b000a7c82 */ /* 0x000fe20008000000 */
[----:B------:R-:W-:Y:S02]  /*2580*/  UIADD3 UR11, UPT, UPT, -UR4, URZ, URZ ;  /* 0x000000ff040b7290 */ /* 0x000fe4000fffe1ff */
[----:B------:R-:W-:-:S03]  /*2590*/  USHF.R.U32.HI UR10, URZ, UR9, UR10 ;  /* 0x00000009ff0a7299 */ /* 0x000fc6000801160a */
[----:B------:R-:W-:Y:S01]  /*25a0*/  @!UP0 UMOV UR8, UR15 ;  /* 0x0000000f00088c82 */ /* 0x000fe20008000000 */
[----:B------:R-:W-:Y:S02]  /*25b0*/  UIMAD UR11, UR18, UR11, UR31 ;  /* 0x0000000b120b72a4 */ /* 0x000fe4000f8e021f */
[----:B------:R-:W-:Y:S02]  /*25c0*/  USEL UR10, UR4, UR10, !UP3 ;  /* 0x0000000a040a7287 */ /* 0x000fe4000d800000 */
[----:B------:R-:W-:Y:S02]  /*25d0*/  @!UP0 USHF.R.U32.HI UR8, URZ, UR9, UR8 ;  /* 0x00000009ff088299 */ /* 0x000fe40008011608 */
[----:B------:R-:W-:Y:S02]  /*25e0*/  UIADD3 UR9, UPT, UPT, -UR10, URZ, URZ ;  /* 0x000000ff0a097290 */ /* 0x000fe4000fffe1ff */
[----:B------:R-:W-:Y:S02]  /*25f0*/  @!UP0 USEL UR8, UR5, UR8, !UP3 ;  /* 0x0000000805088287 */ /* 0x000fe4000d800000 */
[----:B------:R-:W-:-:S02]  /*2600*/  UIMAD UR9, UR42, UR9, UR4 ;  /* 0x000000092a0972a4 */ /* 0x000fc4000f8e0204 */
[----:B------:R-:W-:Y:S02]  /*2610*/  @!UP0 UIADD3 UR10, UPT, UPT, UR10, -UR8, URZ ;  /* 0x800000080a0a8290 */ /* 0x000fe4000fffe0ff */
[----:B------:R-:W-:Y:S02]  /*2620*/  @!UP0 UIMAD UR8, UR9, UR7, UR8 ;  /* 0x00000007090882a4 */ /* 0x000fe4000f8e0208 */
[----:B------:R-:W-:Y:S02]  /*2630*/  @!UP0 UIMAD UR4, UR42, UR10, UR5 ;  /* 0x0000000a2a0482a4 */ /* 0x000fe4000f8e0205 */
[----:B------:R-:W-:Y:S02]  /*2640*/  UIMAD UR7, UR20, UR12, UR37 ;  /* 0x0000000c140772a4 */ /* 0x000fe4000f8e0225 */
[----:B------:R-:W-:Y:S01]  /*2650*/  UIMAD UR31, UR4, UR18, UR11 ;  /* 0x00000012041f72a4 */ /* 0x000fe2000f8e020b */
[----:B------:R-:W-:Y:S02]  /*2660*/  @!UP0 UMOV UR5, UR8 ;  /* 0x0000000800058c82 */ /* 0x000fe40008000000 */
[----:B------:R-:W-:-:S12]  /*2670*/  UIMAD UR37, UR5, UR20, UR7 ;  /* 0x00000014052572a4 */ /* 0x000fd8000f8e0207 */
.L_x_40:
[----:B------:R-:W2:Y:S02]  /*2680*/  LDCU UR4, c[0x0][0xb30] ;  /* 0x00016600ff0477ac */ /* 0x000ea40008000800 */
[----:B--2---:R-:W-:-:S09]  /*2690*/  UISETP.NE.AND UP0, UPT, UR4, 0x1, UPT ;  /* 0x000000010400788c */ /* 0x004fd2000bf05270 */
[----:B------:R-:W-:Y:S05]  /*26a0*/  BRA.U UP0, `(.L_x_41) ;  /* 0x0000000100447547 */ /* 0x000fea000b800000 */
[----:B------:R-:W2:Y:S01]  /*26b0*/  LDCU.128 UR16, c[0x0][0xb10] ;  /* 0x00016200ff1077ac */ /* 0x000ea20008000c00 */
[----:B------:R-:W3:Y:S01]  /*26c0*/  LDCU UR10, c[0x0][0xb0c] ;  /* 0x00016180ff0a77ac */ /* 0x000ee20008000800 */
[----:B------:R-:W4:Y:S01]  /*26d0*/  LDCU UR7, c[0x0][0xb20] ;  /* 0x00016400ff0777ac */ /* 0x000f220008000800 */
[----:B--2---:R-:W-:Y:S02]  /*26e0*/  UIMAD.WIDE.U32 UR8, UR37, UR16, URZ ;  /* 0x00000010250872a5 */ /* 0x004fe4000f8e00ff */
[----:B------:R-:W-:Y:S02]  /*26f0*/  UIMAD.WIDE.U32 UR4, UR31, UR19, URZ ;  /* 0x000000131f0472a5 */ /* 0x000fe4000f8e00ff */
[----:B---3--:R-:W-:Y:S02]  /*2700*/  UISETP.NE.AND UP2, UPT, UR10, 0x1, UPT ;  /* 0x000000010a00788c */ /* 0x008fe4000bf45270 */
[----:B------:R-:W-:Y:S01]  /*2710*/  UISETP.NE.AND UP0, UPT, UR18, 0x1, UPT ;  /* 0x000000011200788c */ /* 0x000fe2000bf05270 */
[----:B------:R-:W-:-:S02]  /*2720*/  UMOV UR8, UR9 ;  /* 0x0000000900087c82 */ /* 0x000fc40008000000 */
[----:B------:R-:W-:Y:S01]  /*2730*/  UMOV UR4, UR5 ;  /* 0x0000000500047c82 */ /* 0x000fe20008000000 */
[----:B------:R-:W-:Y:S02]  /*2740*/  USHF.R.U32.HI UR17, URZ, UR17, UR8 ;  /* 0x00000011ff117299 */ /* 0x000fe40008011608 */
[----:B----4-:R-:W-:Y:S02]  /*2750*/  USHF.R.U32.HI UR4, URZ, UR7, UR4 ;  /* 0x00000007ff047299 */ /* 0x010fe40008011604 */
[----:B------:R-:W-:Y:S02]  /*2760*/  USEL UR5, UR37, UR17, !UP2 ;  /* 0x0000001125057287 */ /* 0x000fe4000d000000 */
[----:B------:R-:W-:-:S04]  /*2770*/  USEL UR4, UR31, UR4, !UP0 ;  /* 0x000000041f047287 */ /* 0x000fc8000c000000 */
[----:B------:R-:W-:Y:S02]  /*2780*/  UIADD3 UR7, UPT, UPT, UR5, -UR4, URZ ;  /* 0x8000000405077290 */ /* 0x000fe4000fffe0ff */
[----:B------:R-:W-:Y:S02]  /*2790*/  UIADD3 UR4, UPT, UPT, -UR5, UR4, URZ ;  /* 0x0000000405047290 */ /* 0x000fe4000fffe1ff */
[----:B------:R-:W-:Y:S02]  /*27a0*/  UIMAD UR31, UR7, UR18, UR31 ;  /* 0x00000012071f72a4 */ /* 0x000fe4000f8e021f */
[----:B------:R-:W-:-:S12]  /*27b0*/  UIMAD UR37, UR4, UR10, UR37 ;  /* 0x0000000a042572a4 */ /* 0x000fd8000f8e0225 */
.L_x_41:
[----:B------:R-:W-:Y:S01]  /*27c0*/  VIADD R11, R11, 0x1 ;  /* 0x000000010b0b7836 */ /* 0x000fe20000000000 */
[----:B------:R-:W-:Y:S01]  /*27d0*/  PLOP3.LUT P1, PT, PT, PT, PT, 0x80, 0x8 ;  /* 0x000000000008781c */ /* 0x000fe20003f2f070 */
[----:B------:R-:W-:Y:S02]  /*27e0*/  UIADD3 UR16, UPT, UPT, UR37, UR62, URZ ;  /* 0x0000003e25107290 */ /* 0x000fe4000fffe0ff */
[----:B------:R-:W-:Y:S01]  /*27f0*/  UIADD3 UR20, UPT, UPT, UR31, UR59, URZ ;  /* 0x0000003b1f147290 */ /* 0x000fe2000fffe0ff */
[----:B------:R-:W-:-:S04]  /*2800*/  ISETP.NE.AND P0, PT, R11, 0x2, PT ;  /* 0x000000020b00780c */ /* 0x000fc80003f05270 */
[----:B------:R-:W-:Y:S02]  /*2810*/  SEL R3, RZ, 0x1, P0 ;  /* 0x00000001ff037807 */ /* 0x000fe40000000000 */
[----:B------:R-:W-:Y:S02]  /*2820*/  SEL R11, R11, RZ, P0 ;  /* 0x000000ff0b0b7207 */ /* 0x000fe40000000000 */
[----:B------:R-:W-:Y:S01]  /*2830*/  LOP3.LUT R10, R10, R3, RZ, 0x3c, !PT ;  /* 0x000000030a0a7212 */ /* 0x000fe200078e3cff */
[----:B------:R-:W-:Y:S06]  /*2840*/  BRA.U UP1, `(.L_x_42) ;  /* 0xfffffff101487547 */ /* 0x000fec000b83ffff */
[----:B------:R-:W-:Y:S01]  /*2850*/  UIADD3 UR13, UPT, UPT, UR13, 0x20, URZ ;  /* 0x000000200d0d7890 */ /* 0x000fe2000fffe0ff */
[----:B------:R-:W-:-:S03]  /*2860*/  SHF.L.U32 R3, R12, 0x1f, RZ ;  /* 0x0000001f0c037819 */ /* 0x000fc600000006ff */
[----:B------:R-:W-:-:S09]  /*2870*/  ULEA UR4, UR6, UR13, 0x3 ;  /* 0x0000000d06047291 */ /* 0x000fd2000f8e18ff */
[----:B------:R-:W2:Y:S02]  /*2880*/  SYNCS.PHASECHK.TRANS64.TRYWAIT P0, [UR4], R3 ;  /* 0x00000003ff0075a7 */ /* 0x000ea40008001104 */
[----:B--2---:R-:W-:Y:S05]  /*2890*/  @!P0 BRA `(.L_x_43) ;  /* 0x0000006400788947 */ /* 0x004fea0003800000 */
.L_x_129:
[----:B------:R-:W-:-:S04]  /*28a0*/  UIADD3 UR4, UPT, UPT, UR6, 0x1, URZ ;  /* 0x0000000106047890 */ /* 0x000fc8000fffe0ff */
[----:B------:R-:W-:-:S04]  /*28b0*/  UISETP.NE.AND UP0, UPT, UR4, 0x4, UPT ;  /* 0x000000040400788c */ /* 0x000fc8000bf05270 */
[----:B------:R-:W-:Y:S02]  /*28c0*/  USEL UR6, URZ, 0x1, UP0 ;  /* 0x00000001ff067887 */ /* 0x000fe40008000000 */
[----:B------:R-:W-:-:S04]  /*28d0*/  USEL UR4, UR4, URZ, UP0 ;  /* 0x000000ff04047287 */ /* 0x000fc80008000000 */
[----:B------:R-:W-:Y:S01]  /*28e0*/  ULEA UR5, UR4, UR13, 0x3 ;  /* 0x0000000d04057291 */ /* 0x000fe2000f8e18ff */
[----:B------:R-:W-:-:S04]  /*28f0*/  LOP3.LUT R2, R12, UR6, RZ, 0x3c, !PT ;  /* 0x000000060c027c12 */ /* 0x000fc8000f8e3cff */
[----:B-1----:R-:W-:-:S04]  /*2900*/  SHF.L.U32 R3, R2, 0x1f, RZ ;  /* 0x0000001f02037819 */ /* 0x002fc800000006ff */
[----:B------:R-:W1:Y:S02]  /*2910*/  SYNCS.PHASECHK.TRANS64.TRYWAIT P0, [UR5], R3 ;  /* 0x00000003ff0075a7 */ /* 0x000e640008001105 */
[----:B-1----:R-:W-:Y:S05]  /*2920*/  @!P0 BRA `(.L_x_44) ;  /* 0x00000064006c8947 */ /* 0x002fea0003800000 */
.L_x_131:
        /* <DEDUP_REMOVED lines=9> */
.L_x_133:
[----:B------:R-:W-:-:S04]  /*29c0*/  UIADD3 UR4, UPT, UPT, UR4, 0x1, URZ ;  /* 0x0000000104047890 */ /* 0x000fc8000fffe0ff */
[----:B------:R-:W-:-:S04]  /*29d0*/  UISETP.NE.AND UP0, UPT, UR4, 0x4, UPT ;  /* 0x000000040400788c */ /* 0x000fc8000bf05270 */
[----:B------:R-:W-:Y:S02]  /*29e0*/  USEL UR5, URZ, 0x1, UP0 ;  /* 0x00000001ff057887 */ /* 0x000fe40008000000 */
[----:B------:R-:W-:-:S04]  /*29f0*/  USEL UR4, UR4, URZ, UP0 ;  /* 0x000000ff04047287 */ /* 0x000fc80008000000 */
[----:B------:R-:W-:Y:S01]  /*2a00*/  ULEA UR4, UR4, UR13, 0x3 ;  /* 0x0000000d04047291 */ /* 0x000fe2000f8e18ff */
[----:B-1----:R-:W-:-:S04]  /*2a10*/  LOP3.LUT R3, R2, UR5, RZ, 0x3c, !PT ;  /* 0x0000000502037c12 */ /* 0x002fc8000f8e3cff */
[----:B------:R-:W-:Y:S01]  /*2a20*/  SHF.L.U32 R3, R3, 0x1f, RZ ;  /* 0x0000001f03037819 */ /* 0x000fe200000006ff */
[----:B------:R-:W-:-:S07]  /*2a30*/  IMAD.U32 R0, RZ, RZ, UR4 ;  /* 0x00000004ff007e24 */ /* 0x000fce000f8e00ff */
.L_x_46:
[----:B-1----:R1:W2:Y:S02]  /*2a40*/  SYNCS.PHASECHK.TRANS64.TRYWAIT P0, [R0+URZ], R3 ;  /* 0x00000003000075a7 */ /* 0x0022a400080011ff */
[----:B--2---:R-:W-:Y:S05]  /*2a50*/  @!P0 NANOSLEEP.SYNCS 0x989680 ;  /* 0x009896800000895d */ /* 0x004fea0003900000 */
[----:B------:R-:W2:Y:S02]  /*2a60*/  @!P0 SYNCS.PHASECHK.TRANS64 P0, [R0+URZ], R3 ;  /* 0x00000003000085a7 */ /* 0x000ea400080010ff */
[----:B--2---:R-:W-:Y:S05]  /*2a70*/  @P0 EXIT ;  /* 0x000000000000094d */ /* 0x004fea0003800000 */
[----:B------:R-:W-:Y:S05]  /*2a80*/  BRA `(.L_x_46) ;  /* 0xfffffffc00ec7947 */ /* 0x000fea000383ffff */
.L_x_22:
[----:B------:R-:W-:-:S04]  /*2a90*/  UISETP.NE.AND UP0, UPT, UR48, URZ, UPT ;  /* 0x000000ff3000728c */ /* 0x000fc8000bf05270 */
[----:B------:R-:W-:-:S09]  /*2aa0*/  UISETP.NE.OR UP0, UPT, UR13, 0x1, UP0 ;  /* 0x000000010d00788c */ /* 0x000fd20008705670 */
[----:B------:R-:W-:Y:S05]  /*2ab0*/  BRA.U UP0, `(.L_x_47) ;  /* 0x0000000500487547 */ /* 0x000fea000b800000 */
[----:B------:R-:W-:Y:S01]  /*2ac0*/  ISETP.GE.U32.AND P2, PT, R0, 0x4, PT ;  /* 0x000000040000780c */ /* 0x000fe20003f46070 */
[----:B------:R-:W-:Y:S01]  /*2ad0*/  IMAD.MOV.U32 R12, RZ, RZ, 0x1 ;  /* 0x00000001ff0c7424 */ /* 0x000fe200078e00ff */
[----:B------:R-:W-:Y:S02]  /*2ae0*/  CS2R R10, SRZ ;  /* 0x00000000000a7805 */ /* 0x000fe4000001ff00 */
[----:B------:R-:W-:Y:S01]  /*2af0*/  CS2R R8, SRZ ;  /* 0x0000000000087805 */ /* 0x000fe2000001ff00 */
[----:B------:R-:W-:Y:S01]  /*2b00*/  UMOV UR4, 0x400 ;  /* 0x0000040000047882 */ /* 0x000fe20000000000 */
[----:B------:R-:W-:Y:S01]  /*2b10*/  UMOV UR5, URZ ;  /* 0x000000ff00057c82 */ /* 0x000fe20008000000 */
[----:B------:R-:W-:-:S12]  /*2b20*/  ULEA UR6, UR48, UR4, 0x18 ;  /* 0x0000000430067291 */ /* 0x000fd8000f8ec0ff */
.L_x_51:
[----:B------:R-:W-:Y:S02]  /*2b30*/  LEA R2, R8, UR6, 0x3 ;  /* 0x0000000608027c11 */ /* 0x000fe4000f8e18ff */
[----:B------:R-:W-:-:S03]  /*2b40*/  SHF.L.U32 R5, R9, 0x1f, RZ ;  /* 0x0000001f09057819 */ /* 0x000fc600000006ff */
[----:B------:R-:W-:Y:S01]  /*2b50*/  VIADD R4, R2, 0xe0 ;  /* 0x000000e002047836 */ /* 0x000fe20000000000 */
[----:B------:R-:W1:Y:S02]  /*2b60*/  SYNCS.PHASECHK.TRANS64.TRYWAIT P0, [R2+URZ+0xd0], R5 ;  /* 0x0000d005020075a7 */ /* 0x000e6400080011ff */
[----:B-1----:R-:W-:Y:S05]  /*2b70*/  @!P0 BRA `(.L_x_48) ;  /* 0x0000006400088947 */ /* 0x002fea0003800000 */
.L_x_134:
[----:B------:R-:W-:Y:S01]  /*2b80*/  ULEA UR4, UR5, UR6, 0x3 ;  /* 0x0000000605047291 */ /* 0x000fe2000f8e18ff */
[----:B------:R-:W-:Y:S02]  /*2b90*/  PRMT R4, RZ, 0x654, R4 ;  /* 0x00000654ff047816 */ /* 0x000fe40000000004 */
[----:B-1----:R-:W-:Y:S01]  /*2ba0*/  SHF.L.U32 R5, R12, 0x1f, RZ ;  /* 0x0000001f0c057819 */ /* 0x002fe200000006ff */
[----:B------:R-:W-:Y:S01]  /*2bb0*/  UIADD3 UR7, UPT, UPT, UR4, 0x70, URZ ;  /* 0x0000007004077890 */ /* 0x000fe2000fffe0ff */
[----:B------:R1:W-:Y:S05]  /*2bc0*/  SYNCS.ARRIVE.TRANS64.RED.A1T0 RZ, [R4+URZ], RZ ;  /* 0x000000ff04ff79a7 */ /* 0x0003ea00081004ff */
[----:B------:R-:W-:Y:S01]  /*2bd0*/  IMAD.U32 R7, RZ, RZ, UR7 ;  /* 0x00000007ff077e24 */ /* 0x000fe2000f8e00ff */
[----:B------:R-:W2:Y:S04]  /*2be0*/  SYNCS.PHASECHK.TRANS64.TRYWAIT P0, [UR4+0x80], R5 ;  /* 0x00008005ff0075a7 */ /* 0x000ea80008001104 */
[----:B------:R-:W-:Y:S01]  /*2bf0*/  PRMT R6, R0, 0x654, R7 ;  /* 0x0000065400067816 */ /* 0x000fe20000000007 */
[----:B-1----:R-:W-:Y:S01]  /*2c00*/  @!P2 IMAD.MOV.U32 R4, RZ, RZ, 0x10 ;  /* 0x00000010ff04a424 */ /* 0x002fe200078e00ff */
[----:B--2---:R-:W-:Y:S06]  /*2c10*/  @!P0 BRA `(.L_x_49) ;  /* 0x0000006000f48947 */ /* 0x004fec0003800000 */
.L_x_136:
[----:B------:R-:W-:Y:S01]  /*2c20*/  ULEA UR8, UR5, UR6, 0x4 ;  /* 0x0000000605087291 */ /* 0x000fe2000f8e20ff */
[----:B------:R-:W-:Y:S01]  /*2c30*/  SEL R3, R6, R3, !P2 ;  /* 0x0000000306037207 */ /* 0x000fe20005000000 */
[----:B------:R-:W-:Y:S01]  /*2c40*/  UIADD3 UR9, UPT, UPT, UR4, 0x70, URZ ;  /* 0x0000007004097890 */ /* 0x000fe2000fffe0ff */
[----:B-1----:R-:W-:Y:S01]  /*2c50*/  LEA R2, R11, UR6, 0x3 ;  /* 0x000000060b027c11 */ /* 0x002fe2000f8e18ff */
[----:B------:R-:W-:Y:S01]  /*2c60*/  UIADD3 UR8, UPT, UPT, UR8, 0x100, URZ ;  /* 0x0000010008087890 */ /* 0x000fe2000fffe0ff */
[----:B------:R-:W-:Y:S01]  /*2c70*/  SHF.L.U32 R5, R10, 0x1f, RZ ;  /* 0x0000001f0a057819 */ /* 0x000fe200000006ff */
[----:B------:R1:W-:Y:S01]  /*2c80*/  @!P2 SYNCS.ARRIVE.TRANS64.RED RZ, [R3+URZ], R4 ;  /* 0x0000000403ffa9a7 */ /* 0x0003e200080004ff */
[----:B------:R-:W-:Y:S01]  /*2c90*/  UIADD3 UR4, UPT, UPT, UR5, 0x1, URZ ;  /* 0x0000000105047890 */ /* 0x000fe2000fffe0ff */
[----:B------:R-:W-:-:S03]  /*2ca0*/  VIADD R8, R8, 0x1 ;  /* 0x0000000108087836 */ /* 0x000fc60000000000 */
[----:B------:R-:W-:Y:S02]  /*2cb0*/  UISETP.NE.AND UP0, UPT, UR4, 0x2, UPT ;  /* 0x000000020400788c */ /* 0x000fe4000bf05270 */
[----:B------:R-:W-:Y:S06]  /*2cc0*/  UGETNEXTWORKID.BROADCAST [UR8], [UR9] ;  /* 0x00000000080073ca */ /* 0x000fec0008000100 */
[----:B------:R-:W-:Y:S01]  /*2cd0*/  USEL UR7, URZ, 0x1, UP0 ;  /* 0x00000001ff077887 */ /* 0x000fe20008000000 */
[----:B------:R-:W-:Y:S01]  /*2ce0*/  ISETP.NE.AND P0, PT, R8, 0x2, PT ;  /* 0x000000020800780c */ /* 0x000fe20003f05270 */
[----:B------:R-:W-:Y:S01]  /*2cf0*/  USEL UR5, UR4, URZ, UP0 ;  /* 0x000000ff04057287 */ /* 0x000fe20008000000 */
[----:B------:R-:W2:Y:S03]  /*2d00*/  SYNCS.PHASECHK.TRANS64.TRYWAIT P1, [R2+URZ+0x70], R5 ;  /* 0x00007005020075a7 */ /* 0x000ea600080211ff */
[----:B------:R-:W-:Y:S01]  /*2d10*/  LOP3.LUT R12, R12, UR7, RZ, 0x3c, !PT ;  /* 0x000000070c0c7c12 */ /* 0x000fe2000f8e3cff */
[----:B-12---:R-:W-:Y:S07]  /*2d20*/  @!P1 BRA `(.L_x_50) ;  /* 0x0000006000c89947 */ /* 0x006fee0003800000 */
.L_x_137:
[C---:B------:R-:W-:Y:S01]  /*2d30*/  LEA R4, R11.reuse, UR6, 0x4 ;  /* 0x000000060b047c11 */ /* 0x040fe2000f8e20ff */
[----:B-1----:R-:W-:Y:S01]  /*2d40*/  VIADD R2, R2, 0x80 ;  /* 0x0000008002027836 */ /* 0x002fe20000000000 */
[----:B------:R-:W-:Y:S01]  /*2d50*/  SEL R8, R8, RZ, P0 ;  /* 0x000000ff08087207 */ /* 0x000fe20000000000 */
[----:B------:R-:W-:-:S03]  /*2d60*/  VIADD R11, R11, 0x1 ;  /* 0x000000010b0b7836 */ /* 0x000fc60000000000 */
[----:B------:R-:W1:Y:S01]  /*2d70*/  LDS.128 R4, [R4+0x100] ;  /* 0x0001000004047984 */ /* 0x000e620000000c00 */
[----:B------:R-:W-:Y:S02]  /*2d80*/  PRMT R2, RZ, 0x654, R2 ;  /* 0x00000654ff027816 */ /* 0x000fe40000000002 */
[C---:B------:R-:W-:Y:S01]  /*2d90*/  ISETP.NE.AND P1, PT, R11.reuse, 0x2, PT ;  /* 0x000000020b00780c */ /* 0x040fe20003f25270 */
[----:B------:R-:W-:Y:S01]  /*2da0*/  @!PT LDS RZ, [RZ] ;  /* 0x00000000fffff984 */ /* 0x000fe20000000800 */
[----:B------:R-:W-:Y:S01]  /*2db0*/  @!PT LDS RZ, [RZ] ;  /* 0x00000000fffff984 */ /* 0x000fe20000000800 */
[----:B------:R-:W-:Y:S01]  /*2dc0*/  @!PT LDS RZ, [RZ] ;  /* 0x00000000fffff984 */ /* 0x000fe20000000800 */
[----:B------:R-:W-:Y:S01]  /*2dd0*/  @!PT LDS RZ, [RZ] ;  /* 0x00000000fffff984 */ /* 0x000fe20000000800 */
[----:B------:R2:W-:Y:S06]  /*2de0*/  MEMBAR.ALL.CTA ;  /* 0x0000000000007992 */ /* 0x0005ec0000008000 */
[----:B--2---:R-:W2:Y:S01]  /*2df0*/  FENCE.VIEW.ASYNC.S ;  /* 0x00000000000073c6 */ /* 0x004ea20000000000 */
[----:B------:R-:W-:Y:S01]  /*2e00*/  SEL R11, R11, RZ, P1 ;  /* 0x000000ff0b0b7207 */ /* 0x000fe20000800000 */
[----:B--2---:R2:W-:Y:S01]  /*2e10*/  SYNCS.ARRIVE.TRANS64.RED.A1T0 RZ, [R2+URZ], RZ ;  /* 0x000000ff02ff79a7 */ /* 0x0045e200081004ff */
[----:B-1----:R-:W-:-:S02]  /*2e20*/  LOP3.LUT P3, RZ, R6, 0x1, RZ, 0xc0, !PT ;  /* 0x0000000106ff7812 */ /* 0x002fc4000786c0ff */
[----:B------:R-:W-:-:S04]  /*2e30*/  SEL R5, RZ, 0x1, P1 ;  /* 0x00000001ff057807 */ /* 0x000fc80000800000 */
[----:B------:R-:W-:Y:S02]  /*2e40*/  LOP3.LUT R10, R10, R5, RZ, 0x3c, !PT ;  /* 0x000000050a0a7212 */ /* 0x000fe400078e3cff */
[----:B--2---:R-:W-:-:S04]  /*2e50*/  SEL R2, RZ, 0x1, P0 ;  /* 0x00000001ff027807 */ /* 0x004fc80000000000 */
[----:B------:R-:W-:Y:S01]  /*2e60*/  LOP3.LUT R9, R9, R2, RZ, 0x3c, !PT ;  /* 0x0000000209097212 */ /* 0x000fe200078e3cff */
[----:B------:R-:W-:Y:S06]  /*2e70*/  @P3 BRA `(.L_x_51) ;  /* 0xfffffffc002c3947 */ /* 0x000fec000383ffff */
[----:B------:R-:W-:Y:S01]  /*2e80*/  ULEA UR4, UR5, UR6, 0x3 ;  /* 0x0000000605047291 */ /* 0x000fe2000f8e18ff */
[----:B------:R-:W-:-:S08]  /*2e90*/  SHF.L.U32 R3, R12, 0x1f, RZ ;  /* 0x0000001f0c037819 */ /* 0x000fd000000006ff */
[----:B------:R-:W1:Y:S02]  /*2ea0*/  SYNCS.PHASECHK.TRANS64 P0, [UR4+0x80], R3 ;  /* 0x00008003ff0075a7 */ /* 0x000e640008001004 */
[----:B-1----:R-:W-:Y:S05]  /*2eb0*/  @P0 BRA `(.L_x_52) ;  /* 0x0000000000080947 */ /* 0x002fea0003800000 */
[----:B------:R-:W1:Y:S02]  /*2ec0*/  SYNCS.PHASECHK.TRANS64.TRYWAIT P0, [UR4+0x80], R3 ;  /* 0x00008003ff0075a7 */ /* 0x000e640008001104 */
[----:B-1----:R-:W-:Y:S05]  /*2ed0*/  @!P0 BRA `(.L_x_53) ;  /* 0x0000006000708947 */ /* 0x002fea0003800000 */
.L_x_52:
[----:B------:R-:W-:-:S04]  /*2ee0*/  UIADD3 UR7, UPT, UPT, UR5, 0x1, URZ ;  /* 0x0000000105077890 */ /* 0x000fc8000fffe0ff */
[----:B------:R-:W-:-:S04]  /*2ef0*/  UISETP.NE.AND UP0, UPT, UR7, 0x2, UPT ;  /* 0x000000020700788c */ /* 0x000fc8000bf05270 */
[----:B------:R-:W-:Y:S02]  /*2f00*/  USEL UR8, URZ, 0x1, UP0 ;  /* 0x00000001ff087887 */ /* 0x000fe40008000000 */
[----:B------:R-:W-:-:S04]  /*2f10*/  USEL UR7, UR7, URZ, UP0 ;  /* 0x000000ff07077287 */ /* 0x000fc80008000000 */
[----:B------:R-:W-:Y:S01]  /*2f20*/  ULEA UR7, UR7, UR6, 0x3 ;  /* 0x0000000607077291 */ /* 0x000fe2000f8e18ff */
[----:B-1----:R-:W-:-:S04]  /*2f30*/  LOP3.LUT R3, R12, UR8, RZ, 0x3c, !PT ;  /* 0x000000080c037c12 */ /* 0x002fc8000f8e3cff */
[----:B------:R-:W-:-:S04]  /*2f40*/  SHF.L.U32 R0, R3, 0x1f, RZ ;  /* 0x0000001f03007819 */ /* 0x000fc800000006ff */
[----:B------:R-:W1:Y:S02]  /*2f50*/  SYNCS.PHASECHK.TRANS64 P0, [UR7+0x80], R0 ;  /* 0x00008000ff0075a7 */ /* 0x000e640008001007 */
[----:B-1----:R-:W-:Y:S05]  /*2f60*/  @P0 EXIT ;  /* 0x000000000000094d */ /* 0x002fea0003800000 */
[----:B------:R-:W-:Y:S02]  /*2f70*/  SHF.L.U32 R3, R3, 0x1f, RZ ;  /* 0x0000001f03037819 */ /* 0x000fe400000006ff */
[----:B------:R-:W-:-:S07]  /*2f80*/  MOV R0, UR7 ;  /* 0x0000000700007c02 */ /* 0x000fce0008000f00 */
.L_x_54:
[----:B-1----:R1:W2:Y:S02]  /*2f90*/  SYNCS.PHASECHK.TRANS64.TRYWAIT P0, [R0+URZ+0x80], R3 ;  /* 0x00008003000075a7 */ /* 0x0022a400080011ff */
[----:B--2---:R-:W-:Y:S05]  /*2fa0*/  @!P0 NANOSLEEP.SYNCS 0x989680 ;  /* 0x009896800000895d */ /* 0x004fea0003900000 */
[----:B------:R-:W2:Y:S02]  /*2fb0*/  @!P0 SYNCS.PHASECHK.TRANS64 P0, [R0+URZ+0x80], R3 ;  /* 0x00008003000085a7 */ /* 0x000ea400080010ff */
[----:B--2---:R-:W-:Y:S05]  /*2fc0*/  @P0 EXIT ;  /* 0x000000000000094d */ /* 0x004fea0003800000 */
[----:B------:R-:W-:Y:S05]  /*2fd0*/  BRA `(.L_x_54) ;  /* 0xfffffffc00ec7947 */ /* 0x000fea000383ffff */
.L_x_47:
[----:B------:R-:W-:Y:S05]  /*2fe0*/  BRA.U UP4, `(.L_x_55) ;  /* 0x0000001104847547 */ /* 0x000fea000b800000 */
[----:B------:R-:W-:Y:S01]  /*2ff0*/  UMOV UR4, 0x40 ;  /* 0x0000004000047882 */ /* 0x000fe20000000000 */
[----:B------:R-:W-:Y:S01]  /*3000*/  NOP ;  /* 0x0000000000007918 */ /* 0x000fe20000000000 */
[----:B------:R-:W-:Y:S01]  /*3010*/  ULEA UR5, UR48, UR4, 0x18 ;  /* 0x0000000430057291 */ /* 0x000fe2000f8ec0ff */
[----:B------:R-:W-:Y:S02]  /*3020*/  UMOV UR6, 0x400 ;  /* 0x0000040000067882 */ /* 0x000fe40000000000 */
[----:B------:R-:W-:-:S06]  /*3030*/  ULEA UR6, UR48, UR6, 0x18 ;  /* 0x0000000630067291 */ /* 0x000fcc000f8ec0ff */
[----:B------:R-:W1:Y:S02]  /*3040*/  LDS.U8 R0, [UR5+0x1c] ;  /* 0x00001c05ff007984 */ /* 0x000e640008000000 */
[----:B-1----:R-:W-:-:S13]  /*3050*/  ISETP.NE.AND P0, PT, R0, RZ, PT ;  /* 0x000000ff0000720c */ /* 0x002fda0003f05270 */
[----:B------:R-:W-:Y:S05]  /*3060*/  @P0 BRA `(.L_x_56) ;  /* 0x0000000400080947 */ /* 0x000fea0003800000 */
[----:B------:R-:W-:Y:S02]  /*3070*/  UISETP.NE.U32.AND UP1, UPT, UR29, 0x1, UPT ;  /* 0x000000011d00788c */ /* 0x000fe4000bf25070 */
[----:B------:R-:W-:-:S07]  /*3080*/  UIADD3 UR7, UPT, UPT, UR5, 0x8, URZ ;  /* 0x0000000805077890 */ /* 0x000fce000fffe0ff */
[----:B------:R-:W-:Y:S05]  /*3090*/  BRA.U !UP1, `(.L_x_57) ;  /* 0x00000001099c7547 */ /* 0x000fea000b800000 */
[----:B------:R-:W-:Y:S01]  /*30a0*/  ELECT P0, URZ, PT ;  /* 0x0000000000ff782f */ /* 0x000fe20003800000 */
[----:B------:R-:W-:-:S12]  /*30b0*/  BSSY B0, `(.L_x_57) ;  /* 0x0000025000007945 */ /* 0x000fd80003800000 */
[----:B------:R-:W-:Y:S05]  /*30c0*/  @!P0 BRA `(.L_x_58) ;  /* 0x00000000008c8947 */ /* 0x000fea0003800000 */
[----:B------:R-:W-:-:S05]  /*30d0*/  UMOV UR4, 0x10 ;  /* 0x0000001000047882 */ /* 0x000fca0000000000 */
[----:B------:R-:W-:Y:S04]  /*30e0*/  DEPBAR.LE SB1, 0x36 ;  /* 0x00009d800000791a */ /* 0x000fe80000000000 */
[----:B------:R-:W1:Y:S02]  /*30f0*/  UTCATOMSWS.2CTA.FIND_AND_SET.ALIGN UP0, UR4, UR4 ;  /* 0x00000004000475e3 */ /* 0x000e640008200800 */
[----:B-1----:R-:W-:Y:S01]  /*3100*/  MOV R11, UR4 ;  /* 0x00000004000b7c02 */ /* 0x002fe20008000f00 */
[----:B------:R-:W-:Y:S06]  /*3110*/  BRA.U UP0, `(.L_x_59) ;  /* 0x0000000100187547 */ /* 0x000fec000b800000 */
.L_x_60:
[----:B------:R-:W-:Y:S05]  /*3120*/  NANOSLEEP 0x64 ;  /* 0x000000640000795d */ /* 0x000fea0003800000 */
[----:B------:R-:W-:-:S05]  /*3130*/  UMOV UR4, 0x10 ;  /* 0x0000001000047882 */ /* 0x000fca0000000000 */
[----:B------:R-:W-:Y:S04]  /*3140*/  DEPBAR.LE SB1, 0x36 ;  /* 0x00009d800000791a */ /* 0x000fe80000000000 */
[----:B------:R-:W1:Y:S02]  /*3150*/  UTCATOMSWS.2CTA.FIND_AND_SET.ALIGN UP0, UR4, UR4 ;  /* 0x00000004000475e3 */ /* 0x000e640008200800 */
[----:B-1----:R-:W-:Y:S01]  /*3160*/  MOV R11, UR4 ;  /* 0x00000004000b7c02 */ /* 0x002fe20008000f00 */
[----:B------:R-:W-:Y:S05]  /*3170*/  BRA.U !UP0, `(.L_x_60) ;  /* 0xfffffffd08e87547 */ /* 0x000fea000b83ffff */
.L_x_59:
[----:B------:R-:W1:Y:S01]  /*3180*/  LDS R7, [UR5+0x10] ;  /* 0x00001005ff077984 */ /* 0x000e620008000800 */
[----:B------:R-:W-:Y:S01]  /*3190*/  IMAD.U32 R5, RZ, RZ, UR6 ;  /* 0x00000006ff057e24 */ /* 0x000fe2000f8e00ff */
[----:B------:R-:W-:-:S03]  /*31a0*/  MOV R4, UR30 ;  /* 0x0000001e00047c02 */ /* 0x000fc60008000f00 */
[----:B------:R-:W-:Y:S01]  /*31b0*/  VIADD R5, R5, 0x120 ;  /* 0x0000012005057836 */ /* 0x000fe20000000000 */
[----:B-1----:R-:W-:-:S04]  /*31c0*/  SHF.L.U32 R7, R7, 0x1f, RZ ;  /* 0x0000001f07077819 */ /* 0x002fc800000006ff */
[----:B------:R-:W1:Y:S02]  /*31d0*/  SYNCS.PHASECHK.TRANS64.TRYWAIT P0, [UR5+0x8], R7 ;  /* 0x00000807ff0075a7 */ /* 0x000e640008001105 */
[----:B-1----:R-:W-:Y:S05]  /*31e0*/  @P0 BRA `(.L_x_61) ;  /* 0x0000000000080947 */ /* 0x002fea0003800000 */
[----:B------:R-:W1:Y:S02]  /*31f0*/  SYNCS.PHASECHK.TRANS64.TRYWAIT P0, [UR5+0x8], R7 ;  /* 0x00000807ff0075a7 */ /* 0x000e640008001105 */
[----:B-1----:R-:W-:Y:S05]  /*3200*/  @!P0 BRA `(.L_x_62) ;  /* 0x0000005c00bc8947 */ /* 0x002fea0003800000 */
.L_x_61:
[----:B-1----:R-:W-:Y:S01]  /*3210*/  HFMA2 R0, -RZ, RZ, 0, 5.9604644775390625e-08 ;  /* 0x00000001ff007431 */ /* 0x002fe200000001ff */
[----:B------:R-:W-:Y:S01]  /*3220*/  UPRMT UR4, UR30, 0x654, UR7 ;  /* 0x000006541e047896 */ /* 0x000fe20008000007 */
[----:B------:R-:W-:Y:S01]  /*3230*/  IMAD.MOV.U32 R8, RZ, RZ, 0xffff ;  /* 0x0000ffffff087424 */ /* 0x000fe200078e00ff */
[----:B------:R-:W-:Y:S01]  /*3240*/  PRMT R4, R4, 0x654, R5 ;  /* 0x0000065404047816 */ /* 0x000fe20000000005 */
[----:B------:R-:W-:Y:S02]  /*3250*/  IMAD.MOV.U32 R6, RZ, RZ, 0x4 ;  /* 0x00000004ff067424 */ /* 0x000fe400078e00ff */
[----:B------:R-:W-:Y:S01]  /*3260*/  IMAD.SHL.U32 R9, R11, 0x20, RZ ;  /* 0x000000200b097824 */ /* 0x000fe200078e00ff */
[----:B------:R-:W-:Y:S02]  /*3270*/  MOV R5, UR4 ;  /* 0x0000000400057c02 */ /* 0x000fe40008000f00 */
[-C--:B------:R-:W-:Y:S01]  /*3280*/  SHF.L.U32 R8, R8, R11.reuse, RZ ;  /* 0x0000000b08087219 */ /* 0x080fe200000006ff */
[----:B------:R1:W-:Y:S01]  /*3290*/  SYNCS.ARRIVE.TRANS64.RED RZ, [UR4], R6 ;  /* 0x00000006ffff79a7 */ /* 0x0003e20008000404 */
[----:B------:R-:W-:Y:S01]  /*32a0*/  SHF.L.U32 R7, R0, R11, RZ ;  /* 0x0000000b00077219 */ /* 0x000fe200000006ff */
[----:B------:R1:W-:Y:S04]  /*32b0*/  STS [UR6+0x120], R9 ;  /* 0x00012009ff007988 */ /* 0x0003e80008000806 */
[----:B------:R1:W-:Y:S04]  /*32c0*/  STAS [R4.64], R11 ;  /* 0x0000000b04007dbd */ /* 0x0003e8000c0008ff */
[----:B------:R1:W-:Y:S04]  /*32d0*/  ATOMS.OR RZ, [UR5+0x14], R8 ;  /* 0x00001408ffff798c */ /* 0x0003e8000b000005 */
[----:B------:R1:W-:Y:S04]  /*32e0*/  ATOMS.OR RZ, [UR5+0x18], R7 ;  /* 0x00001807ffff798c */ /* 0x0003e8000b000005 */
[----:B------:R1:W-:Y:S02]  /*32f0*/  ATOMS.XOR RZ, [UR5+0x10], R0 ;  /* 0x00001000ffff798c */ /* 0x0003e4000b800005 */
.L_x_58:
[----:B------:R-:W-:Y:S05]  /*3300*/  BSYNC B0 ;  /* 0x0000000000007941 */ /* 0x000fea0003800000 */
.L_x_57:
[----:B------:R-:W-:Y:S05]  /*3310*/  BRA.U UP1, `(.L_x_63) ;  /* 0x00000001016c7547 */ /* 0x000fea000b800000 */
[----:B------:R-:W-:-:S03]  /*3320*/  UMOV UR4, 0xffffffff ;  /* 0xffffffff00047882 */ /* 0x000fc60000000000 */
[----:B------:R-:W-:Y:S05]  /*3330*/  BRA.DIV UR4, `(.L_x_64) ;  /* 0x0000005e04887947 */ /* 0x000fea000b800000 */
[----:B------:R-:W-:-:S13]  /*3340*/  ELECT P0, URZ, PT ;  /* 0x0000000000ff782f */ /* 0x000fda0003800000 */
.L_x_141:
[----:B------:R-:W-:Y:S05]  /*3350*/  @!P0 BRA `(.L_x_63) ;  /* 0x00000000005c8947 */ /* 0x000fea0003800000 */
[----:B-1----:R-:W1:Y:S02]  /*3360*/  LDS R5, [UR5+0x10] ;  /* 0x00001005ff057984 */ /* 0x002e640008000800 */
[----:B-1----:R-:W-:-:S04]  /*3370*/  SHF.L.U32 R5, R5, 0x1f, RZ ;  /* 0x0000001f05057819 */ /* 0x002fc800000006ff */
[----:B------:R-:W1:Y:S02]  /*3380*/  SYNCS.PHASECHK.TRANS64.TRYWAIT P0, [UR5+0x8], R5 ;  /* 0x00000805ff0075a7 */ /* 0x000e640008001105 */
[----:B-1----:R-:W-:Y:S05]  /*3390*/  @P0 BRA `(.L_x_65) ;  /* 0x0000000000080947 */ /* 0x002fea0003800000 */
[----:B------:R-:W1:Y:S02]  /*33a0*/  SYNCS.PHASECHK.TRANS64.TRYWAIT P0, [UR5+0x8], R5 ;  /* 0x00000805ff0075a7 */ /* 0x000e640008001105 */
[----:B-1----:R-:W-:Y:S05]  /*33b0*/  @!P0 BRA `(.L_x_66) ;  /* 0x0000005c008c8947 */ /* 0x002fea0003800000 */
.L_x_65:
[----:B------:R-:W2:Y:S01]  /*33c0*/  LDS R7, [UR6+0x120] ;  /* 0x00012006ff077984 */ /* 0x000ea20008000800 */
[----:B-1----:R-:W-:Y:S02]  /*33d0*/  HFMA2 R0, -RZ, RZ, 0, 5.9604644775390625e-08 ;  /* 0x00000001ff007431 */ /* 0x002fe400000001ff */
[----:B------:R-:W-:Y:S01]  /*33e0*/  IMAD.MOV.U32 R4, RZ, RZ, 0xffff ;  /* 0x0000ffffff047424 */ /* 0x000fe200078e00ff */
[----:B------:R-:W-:Y:S01]  /*33f0*/  UPRMT UR4, UR30, 0x654, UR7 ;  /* 0x000006541e047896 */ /* 0x000fe20008000007 */
[----:B--2---:R-:W-:-:S03]  /*3400*/  IMAD.SHL.U32 R5, R7, 0x20, RZ ;  /* 0x0000002007057824 */ /* 0x004fc600078e00ff */
[-C--:B------:R-:W-:Y:S02]  /*3410*/  SHF.L.U32 R4, R4, R7.reuse, RZ ;  /* 0x0000000704047219 */ /* 0x080fe400000006ff */
[----:B------:R-:W-:Y:S01]  /*3420*/  SHF.L.U32 R7, R0, R7, RZ ;  /* 0x0000000700077219 */ /* 0x000fe200000006ff */
[----:B------:R2:W-:Y:S04]  /*3430*/  STS [UR6+0x120], R5 ;  /* 0x00012005ff007988 */ /* 0x0005e80008000806 */
[----:B------:R2:W-:Y:S04]  /*3440*/  ATOMS.OR RZ, [UR5+0x14], R4 ;  /* 0x00001404ffff798c */ /* 0x0005e8000b000005 */
[----:B------:R2:W-:Y:S01]  /*3450*/  ATOMS.OR RZ, [UR5+0x18], R7 ;  /* 0x00001807ffff798c */ /* 0x0005e2000b000005 */
[----:B------:R-:W-:Y:S03]  /*3460*/  SYNCS.ARRIVE.TRANS64.RED.A1T0 RZ, [UR4], RZ ;  /* 0x000000ffffff79a7 */ /* 0x000fe60008100404 */
[----:B------:R2:W-:Y:S01]  /*3470*/  ATOMS.XOR RZ, [UR5+0x10], R0 ;  /* 0x00001000ffff798c */ /* 0x0005e2000b800005 */
[----:B------:R-:W-:Y:S05]  /*3480*/  BRA `(.L_x_63) ;  /* 0x0000000000107947 */ /* 0x000fea0003800000 */
.L_x_56:
[----:B------:R-:W-:Y:S02]  /*3490*/  MOV R0, 0xffffffff ;  /* 0xffffffff00007802 */ /* 0x000fe40000000f00 */
[----:B------:R-:W-:-:S03]  /*34a0*/  MOV R4, 0x34d0 ;  /* 0x000034d000047802 */ /* 0x000fc60000000f00 */
[----:B------:R1:W-:Y:S04]  /*34b0*/  STS [UR6+0x120], R0 ;  /* 0x00012000ff007988 */ /* 0x0003e80008000806 */
[----:B-1---5:R-:W-:Y:S05]  /*34c0*/  CALL.REL.NOINC `($__internal_1_$__cuda_sm10x_tcgen05_guardrail_trap_phase_invalid_during_alloc) ;  /* 0x0000006000d47944 */ /* 0x022fea0003c00000 */
.L_x_63:
[----:B------:R-:W-:Y:S05]  /*34d0*/  WARPSYNC.ALL ;  /* 0x0000000000007948 */ /* 0x000fea0003800000 */
[----:B------:R-:W3:Y:S01]  /*34e0*/  S2UR UR4, SR_CgaCtaId ;  /* 0x00000000000479c3 */ /* 0x000ee20000008800 */
[----:B------:R-:W-:Y:S01]  /*34f0*/  UMOV UR13, 0x400 ;  /* 0x00000400000d7882 */ /* 0x000fe20000000000 */
[----:B------:R-:W-:-:S06]  /*3500*/  NOP ;  /* 0x0000000000007918 */ /* 0x000fcc0000000000 */
[----:B------:R-:W-:Y:S06]  /*3510*/  BAR.ARV 0x6, 0xa0 ;  /* 0x0182800000007b1d */ /* 0x000fec0000002000 */
[----:B------:R-:W4:Y:S01]  /*3520*/  LDCU UR6, c[0x0][0x38c] ;  /* 0x00007180ff0677ac */ /* 0x000f220008000800 */
[----:B------:R-:W-:Y:S01]  /*3530*/  LOP3.LUT R3, R3, 0xffff, RZ, 0xc0, !PT ;  /* 0x0000ffff03037812 */ /* 0x000fe200078ec0ff */
[----:B-1----:R-:W-:Y:S01]  /*3540*/  IMAD.MOV.U32 R9, RZ, RZ, 0x1 ;  /* 0x00000001ff097424 */ /* 0x002fe200078e00ff */
[----:B------:R-:W-:Y:S01]  /*3550*/  LOP3.LUT R2, R2, 0xffff, RZ, 0xc0, !PT ;  /* 0x0000ffff02027812 */ /* 0x000fe200078ec0ff */
[----:B------:R-:W-:Y:S01]  /*3560*/  IMAD.MOV.U32 R8, RZ, RZ, RZ ;  /* 0x000000ffff087224 */ /* 0x000fe200078e00ff */
[----:B------:R-:W-:Y:S01]  /*3570*/  R2UR UR16, R3 ;  /* 0x00000000031072ca */ /* 0x000fe200000e0000 */
[----:B------:R-:W-:Y:S01]  /*3580*/  UMOV UR20, URZ ;  /* 0x000000ff00147c82 */ /* 0x000fe20008000000 */
[----:B------:R-:W-:-:S02]  /*3590*/  R2UR UR24, R2 ;  /* 0x00000000021872ca */ /* 0x000fc400000e0000 */
[----:B------:R-:W-:Y:S01]  /*35a0*/  CS2R R2, SRZ ;  /* 0x0000000000027805 */ /* 0x000fe2000001ff00 */
[----:B------:R-:W-:Y:S01]  /*35b0*/  UMOV UR10, URZ ;  /* 0x000000ff000a7c82 */ /* 0x000fe20008000000 */
[----:B---3--:R-:W-:Y:S02]  /*35c0*/  ULEA UR13, UR4, UR13, 0x18 ;  /* 0x0000000d040d7291 */ /* 0x008fe4000f8ec0ff */
[----:B------:R-:W-:Y:S02]  /*35d0*/  UISETP.NE.AND UP3, UPT, UR29, URZ, UPT ;  /* 0x000000ff1d00728c */ /* 0x000fe4000bf65270 */
[----:B------:R-:W-:Y:S02]  /*35e0*/  UIADD3 UR5, UPT, UPT, UR13, 0x8400, URZ ;  /* 0x000084000d057890 */ /* 0x000fe4000fffe0ff */
[----:B------:R-:W-:Y:S02]  /*35f0*/  UIADD3 UR4, UPT, UPT, UR13, 0xc400, URZ ;  /* 0x0000c4000d047890 */ /* 0x000fe4000fffe0ff */
[----:B----4-:R-:W-:Y:S01]  /*3600*/  UIADD3 UR6, UPT, UPT, UR6, 0x1f, URZ ;  /* 0x0000001f06067890 */ /* 0x010fe2000fffe0ff */
[----:B--2---:R-:W1:Y:S01]  /*3610*/  LDS R0, [UR13+0x120] ;  /* 0x0001200dff007984 */ /* 0x004e620008000800 */
[----:B------:R-:W-:-:S02]  /*3620*/  USHF.R.U32.HI UR5, URZ, 0x4, UR5 ;  /* 0x00000004ff057899 */ /* 0x000fc40008011605 */
[----:B------:R-:W-:Y:S02]  /*3630*/  USHF.R.S32.HI UR21, URZ, 0x1f, UR6 ;  /* 0x0000001fff157899 */ /* 0x000fe40008011406 */
[----:B------:R-:W-:Y:S02]  /*3640*/  USHF.R.U32.HI UR4, URZ, 0x4, UR4 ;  /* 0x00000004ff047899 */ /* 0x000fe40008011604 */
[----:B------:R-:W-:Y:S02]  /*3650*/  ULEA.HI UR21, UR21, UR6, URZ, 0x5 ;  /* 0x0000000615157291 */ /* 0x000fe4000f8f28ff */
[----:B------:R-:W-:Y:S02]  /*3660*/  ULOP3.LUT UR5, UR5, 0x3fff, URZ, 0xc0, !UPT ;  /* 0x00003fff05057892 */ /* 0x000fe4000f8ec0ff */
[----:B------:R-:W-:Y:S02]  /*3670*/  USHF.R.S32.HI UR21, URZ, 0x5, UR21 ;  /* 0x00000005ff157899 */ /* 0x000fe40008011415 */
[----:B------:R-:W-:-:S02]  /*3680*/  ULOP3.LUT UR18, UR4, 0x3fff, URZ, 0xc0, !UPT ;  /* 0x00003fff04127892 */ /* 0x000fc4000f8ec0ff */
[----:B------:R-:W-:Y:S02]  /*3690*/  UISETP.LT.AND UP0, UPT, UR21, 0x1, UPT ;  /* 0x000000011500788c */ /* 0x000fe4000bf01270 */
[----:B------:R-:W-:Y:S02]  /*36a0*/  ULOP3.LUT UR17, UR5, 0x10000, URZ, 0xfc, !UPT ;  /* 0x0001000005117892 */ /* 0x000fe4000f8efcff */
[----:B------:R-:W-:Y:S02]  /*36b0*/  ULOP3.LUT UR18, UR18, 0x10000, URZ, 0xfc, !UPT ;  /* 0x0001000012127892 */ /* 0x000fe4000f8efcff */
[----:B------:R-:W-:Y:S01]  /*36c0*/  USEL UR25, UR21, 0x1, !UP0 ;  /* 0x0000000115197887 */ /* 0x000fe2000c000000 */
[----:B------:R-:W-:Y:S01]  /*36d0*/  UMOV UR11, URZ ;  /* 0x000000ff000b7c82 */ /* 0x000fe20008000000 */
[----:B------:R-:W-:Y:S01]  /*36e0*/  UMOV UR22, 0x0 ;  /* 0x0000000000167882 */ /* 0x000fe20000000000 */
[----:B------:R-:W-:Y:S01]  /*36f0*/  UMOV UR23, 0x10200490 ;  /* 0x1020049000177882 */ /* 0x000fe20000000000 */
[----:B-1----:R-:W-:-:S15]  /*3700*/  R2UR UR26, R0 ;  /* 0x00000000001a72ca */ /* 0x002fde00000e0000 */
.L_x_74:
[C---:B------:R-:W-:Y:S02]  /*3710*/  LEA R0, R8.reuse, UR13, 0x3 ;  /* 0x0000000d08007c11 */ /* 0x040fe4000f8e18ff */
[----:B------:R-:W-:Y:S02]  /*3720*/  SHF.L.U32 R5, R3, 0x1f, RZ ;  /* 0x0000001f03057819 */ /* 0x000fe400000006ff */
[----:B------:R-:W-:Y:S02]  /*3730*/  LEA R4, R8, UR13, 0x4 ;  /* 0x0000000d08047c11 */ /* 0x000fe4000f8e20ff */
[----:B------:R-:W1:Y:S02]  /*3740*/  SYNCS.PHASECHK.TRANS64.TRYWAIT P0, [R0+URZ+0x70], R5 ;  /* 0x00007005000075a7 */ /* 0x000e6400080011ff */
[----:B-1-3--:R-:W-:Y:S05]  /*3750*/  @!P0 BRA `(.L_x_67) ;  /* 0x0000005800bc8947 */ /* 0x00afea0003800000 */
.L_x_142:
[----:B-1----:R-:W1:Y:S01]  /*3760*/  LDS.128 R4, [R4+0x100] ;  /* 0x0001000004047984 */ /* 0x002e620000000c00 */
[----:B------:R-:W-:Y:S02]  /*3770*/  VIADD R0, R0, 0x80 ;  /* 0x0000008000007836 */ /* 0x000fe40000000000 */
[----:B------:R-:W-:Y:S01]  /*3780*/  VIADD R8, R8, 0x1 ;  /* 0x0000000108087836 */ /* 0x000fe20000000000 */
[----:B------:R-:W-:Y:S01]  /*3790*/  @!PT LDS RZ, [RZ] ;  /* 0x00000000fffff984 */ /* 0x000fe20000000800 */
[----:B------:R-:W-:Y:S01]  /*37a0*/  @!PT LDS RZ, [RZ] ;  /* 0x00000000fffff984 */ /* 0x000fe20000000800 */
[----:B------:R-:W-:Y:S01]  /*37b0*/  @!PT LDS RZ, [RZ] ;  /* 0x00000000fffff984 */ /* 0x000fe20000000800 */
[----:B------:R-:W-:Y:S01]  /*37c0*/  @!PT LDS RZ, [RZ] ;  /* 0x00000000fffff984 */ /* 0x000fe20000000800 */
[----:B------:R2:W-:Y:S06]  /*37d0*/  MEMBAR.ALL.CTA ;  /* 0x0000000000007992 */ /* 0x0005ec0000008000 */
[----:B--2---:R-:W2:Y:S01]  /*37e0*/  FENCE.VIEW.ASYNC.S ;  /* 0x00000000000073c6 */ /* 0x004ea20000000000 */
[----:B------:R-:W-:-:S04]  /*37f0*/  PRMT R0, RZ, 0x654, R0 ;  /* 0x00000654ff007816 */ /* 0x000fc80000000000 */
[----:B--2---:R2:W-:Y:S01]  /*3800*/  SYNCS.ARRIVE.TRANS64.RED.A1T0 RZ, [R0+URZ], RZ ;  /* 0x000000ff00ff79a7 */ /* 0x0045e200081004ff */
[----:B-1----:R-:W-:Y:S01]  /*3810*/  LOP3.LUT P1, RZ, R6, 0x1, RZ, 0xc0, !PT ;  /* 0x0000000106ff7812 */ /* 0x002fe2000782c0ff */
[----:B--2---:R-:W-:-:S12]  /*3820*/  BRA.U UP3, `(.L_x_68) ;  /* 0x0000000103cc7547 */ /* 0x004fd8000b800000 */
[----:B------:R-:W1:Y:S01]  /*3830*/  LDCU UR4, c[0x0][0x38c] ;  /* 0x00007180ff0477ac */ /* 0x000e620008000800 */
[----:B------:R-:W-:Y:S02]  /*3840*/  PLOP3.LUT P2, PT, PT, PT, PT, 0x80, 0x8 ;  /* 0x000000000008781c */ /* 0x000fe40003f4f070 */
[----:B------:R-:W-:Y:S01]  /*3850*/  SHF.L.U32 R5, R9, 0x1f, RZ ;  /* 0x0000001f09057819 */ /* 0x000fe200000006ff */
[----:B------:R-:W-:Y:S02]  /*3860*/  ULEA UR19, UR20, UR13, 0x3 ;  /* 0x0000000d14137291 */ /* 0x000fe4000f8e18ff */
[----:B-1----:R-:W-:-:S06]  /*3870*/  UISETP.GE.AND UP0, UPT, UR4, 0x1, UPT ;  /* 0x000000010400788c */ /* 0x002fcc000bf06270 */
[----:B------:R-:W-:-:S05]  /*3880*/  PLOP3.LUT P0, PT, PT, PT, UP0, 0x80, 0x8 ;  /* 0x000000000008781c */ /* 0x000fca0003f0f008 */
[----:B------:R-:W-:-:S08]  /*3890*/  @UP0 ULEA UR4, UR10, UR13, 0x3 ;  /* 0x0000000d0a040291 */ /* 0x000fd0000f8e18ff */
[----:B------:R-:W-:-:S04]  /*38a0*/  @P0 SHF.L.U32 R0, R2, 0x1f, RZ ;  /* 0x0000001f02000819 */ /* 0x000fc800000006ff */
[----:B------:R1:W2:Y:S01]  /*38b0*/  @P0 SYNCS.PHASECHK.TRANS64.TRYWAIT P2, [UR4], R0 ;  /* 0x00000000ff0005a7 */ /* 0x0002a20008041104 */
[----:B------:R-:W3:Y:S02]  /*38c0*/  SYNCS.PHASECHK.TRANS64.TRYWAIT P0, [UR19+0xb0], R5 ;  /* 0x0000b005ff0075a7 */ /* 0x000ee40008001113 */
[----:B-123--:R-:W-:Y:S05]  /*38d0*/  @!P0 BRA `(.L_x_69) ;  /* 0x0000005800708947 */ /* 0x00efea0003800000 */
.L_x_144:
[----:B------:R-:W-:Y:S01]  /*38e0*/  UMOV UR14, UR11 ;  /* 0x0000000b000e7c82 */ /* 0x000fe20008000000 */
[----:B------:R-:W-:Y:S05]  /*38f0*/  BRA.U !UP0, `(.L_x_70) ;  /* 0x0000000108887547 */ /* 0x000fea000b800000 */
[----:B------:R-:W-:Y:S02]  /*3900*/  UIADD3 UR14, UPT, UPT, UR25, UR11, URZ ;  /* 0x0000000b190e7290 */ /* 0x000fe4000fffe0ff */
[----:B------:R-:W-:Y:S02]  /*3910*/  ULEA UR15, UR20, UR26, 0x7 ;  /* 0x0000001a140f7291 */ /* 0x000fe4000f8e38ff */
[----:B------:R-:W-:Y:S01]  /*3920*/  UPLOP3.LUT UP2, UPT, UPT, UPT, UPT, 0x40, 0x4 ;  /* 0x000000000004789c */ /* 0x000fe20003f4e870 */
[----:B------:R-:W-:Y:S01]  /*3930*/  UMOV UR12, UR21 ;  /* 0x00000015000c7c82 */ /* 0x000fe20008000000 */
[----:B------:R-:W-:-:S09]  /*3940*/  UMOV UR5, UR10 ;  /* 0x0000000a00057c82 */ /* 0x000fd20008000000 */
.L_x_73:
[----:B--2---:R-:W-:Y:S01]  /*3950*/  ULEA UR6, UR5, UR13, 0x3 ;  /* 0x0000000d05067291 */ /* 0x004fe2000f8e18ff */
[----:B---3--:R-:W-:Y:S11]  /*3960*/  @P2 BRA `(.L_x_71) ;  /* 0x00000000000c2947 */ /* 0x008ff60003800000 */
[----:B-1----:R-:W-:Y:S04]  /*3970*/  SHF.L.U32 R5, R2, 0x1f, RZ ;  /* 0x0000001f02057819 */ /* 0x002fe800000006ff */
[----:B------:R-:W1:Y:S02]  /*3980*/  SYNCS.PHASECHK.TRANS64.TRYWAIT P0, [UR6], R5 ;  /* 0x00000005ff0075a7 */ /* 0x000e640008001106 */
[----:B-1----:R-:W-:Y:S05]  /*3990*/  @!P0 BRA `(.L_x_72) ;  /* 0x0000005800588947 */ /* 0x002fea0003800000 */
.L_x_71:
[----:B------:R-:W-:Y:S01]  /*39a0*/  UISETP.NE.AND UP0, UPT, UR12, 0x1, UPT ;  /* 0x000000010c00788c */ /* 0x000fe2000bf05270 */
[----:B------:R-:W-:Y:S01]  /*39b0*/  PLOP3.LUT P2, PT, PT, PT, PT, 0x80, 0x8 ;  /* 0x000000000008781c */ /* 0x000fe20003f4f070 */
[----:B------:R-:W-:Y:S02]  /*39c0*/  UIADD3 UR4, UPT, UPT, UR5, 0x1, URZ ;  /* 0x0000000105047890 */ /* 0x000fe4000fffe0ff */
[----:B------:R-:W-:Y:S02]  /*39d0*/  ULEA UR8, UR5, UR18, 0x7 ;  /* 0x0000001205087291 */ /* 0x000fe4000f8e38ff */
[----:B------:R-:W-:Y:S01]  /*39e0*/  UISETP.NE.AND UP1, UPT, UR4, 0x4, UPT ;  /* 0x000000040400788c */ /* 0x000fe2000bf25270 */
[----:B------:R-:W-:Y:S01]  /*39f0*/  PLOP3.LUT P0, PT, PT, PT, UP0, 0x80, 0x8 ;  /* 0x000000000008781c */ /* 0x000fe20003f0f008 */
[----:B------:R-:W-:Y:S02]  /*3a00*/  UIADD3 UR11, UPT, UPT, UR11, 0x1, URZ ;  /* 0x000000010b0b7890 */ /* 0x000fe4000fffe0ff */
[----:B------:R-:W-:Y:S02]  /*3a10*/  USEL UR7, URZ, 0x1, UP1 ;  /* 0x00000001ff077887 */ /* 0x000fe40008800000 */
[----:B------:R-:W-:Y:S01]  /*3a20*/  USEL UR10, UR4, URZ, UP1 ;  /* 0x000000ff040a7287 */ /* 0x000fe20008800000 */
[----:B------:R-:W-:Y:S01]  /*3a30*/  UMOV UR9, 0xc0004010 ;  /* 0xc000401000097882 */ /* 0x000fe20000000000 */
[----:B------:R-:W-:Y:S02]  /*3a40*/  UIADD3 UR12, UPT, UPT, UR12, -0x1, URZ ;  /* 0xffffffff0c0c7890 */ /* 0x000fe4000fffe0ff */
[----:B------:R-:W-:Y:S01]  /*3a50*/  LOP3.LUT R2, R2, UR7, RZ, 0x3c, !PT ;  /* 0x0000000702027c12 */ /* 0x000fe2000f8e3cff */
[----:B------:R-:W-:Y:S01]  /*3a60*/  @UP0 ULEA UR4, UR10, UR13, 0x3 ;  /* 0x0000000d0a040291 */ /* 0x000fe2000f8e18ff */
[----:B------:R-:W-:Y:S02]  /*3a70*/  UMOV UR7, 0xc0004010 ;  /* 0xc000401000077882 */ /* 0x000fe40000000000 */
[----:B-1----:R-:W-:Y:S01]  /*3a80*/  @P0 SHF.L.U32 R0, R2, 0x1f, RZ ;  /* 0x0000001f02000819 */ /* 0x002fe200000006ff */
[----:B------:R-:W-:Y:S05]  /*3a90*/  UISETP.NE.AND UP0, UPT, UR11, UR14, UPT ;  /* 0x0000000e0b00728c */ /* 0x000fea000bf05270 */
[----:B------:R2:W3:Y:S01]  /*3aa0*/  @P0 SYNCS.PHASECHK.TRANS64.TRYWAIT P2, [UR4], R0 ;  /* 0x00000000ff0005a7 */ /* 0x0004e20008041104 */
[----:B------:R-:W-:Y:S02]  /*3ab0*/  UIADD3 UR4, UPT, UPT, UR6, 0x20, URZ ;  /* 0x0000002006047890 */ /* 0x000fe4000fffe0ff */
[----:B------:R-:W-:Y:S03]  /*3ac0*/  ULEA UR6, UR5, UR17, 0x8 ;  /* 0x0000001105067291 */ /* 0x000fe6000f8e40ff */
[----:B------:R-:W-:Y:S06]  /*3ad0*/  UMOV UR5, UR10 ;  /* 0x0000000a00057c82 */ /* 0x000fec0008000000 */
[----:B------:R2:W-:Y:S01]  /*3ae0*/  UTCQMMA.2CTA gdesc[UR6], gdesc[UR8], tmem[UR15], tmem[UR22], idesc[UR23], UP2 ;  /* 0x00ff1608060075ea */ /* 0x0005e2000920030f */
[----:B------:R-:W-:Y:S01]  /*3af0*/  UPLOP3.LUT UP2, UPT, UPT, UPT, UPT, 0x80, 0x8 ;  /* 0x000000000008789c */ /* 0x000fe20003f4f070 */
[----:B------:R2:W-:Y:S01]  /*3b00*/  UTCBAR.2CTA.MULTICAST [UR4], URZ, UR16 ;  /* 0x000000ff040073e9 */ /* 0x0005e20008200810 */
[----:B------:R-:W-:Y:S09]  /*3b10*/  BRA.U UP0, `(.L_x_73) ;  /* 0xfffffffd008c7547 */ /* 0x000ff2000b83ffff */
.L_x_70:
[----:B--2---:R-:W-:Y:S01]  /*3b20*/  UIADD3 UR4, UPT, UPT, UR19, 0x90, URZ ;  /* 0x0000009013047890 */ /* 0x004fe2000fffe0ff */
[----:B------:R-:W-:-:S08]  /*3b30*/  UMOV UR11, UR14 ;  /* 0x0000000e000b7c82 */ /* 0x000fd00008000000 */
[----:B------:R2:W-:Y:S01]  /*3b40*/  UTCBAR.2CTA.MULTICAST [UR4], URZ, UR24 ;  /* 0x000000ff040073e9 */ /* 0x0005e20008200818 */
[----:B------:R-:W-:Y:S02]  /*3b50*/  NOP ;  /* 0x0000000000007918 */ /* 0x000fe40000000000 */
.L_x_68:
[----:B--2---:R-:W-:Y:S01]  /*3b60*/  UIADD3 UR4, UPT, UPT, UR20, 0x1, URZ ;  /* 0x0000000114047890 */ /* 0x004fe2000fffe0ff */
[----:B------:R-:W-:-:S03]  /*3b70*/  ISETP.NE.AND P0, PT, R8, 0x2, PT ;  /* 0x000000020800780c */ /* 0x000fc60003f05270 */
[----:B------:R-:W-:Y:S01]  /*3b80*/  UISETP.NE.AND UP0, UPT, UR4, 0x4, UPT ;  /* 0x000000040400788c */ /* 0x000fe2000bf05270 */
[----:B-1----:R-:W-:Y:S02]  /*3b90*/  SEL R0, RZ, 0x1, P0 ;  /* 0x00000001ff007807 */ /* 0x002fe40000000000 */
[----:B------:R-:W-:Y:S01]  /*3ba0*/  SEL R8, R8, RZ, P0 ;  /* 0x000000ff08087207 */ /* 0x000fe20000000000 */
[----:B------:R-:W-:Y:S01]  /*3bb0*/  USEL UR5, URZ, 0x1, UP0 ;  /* 0x00000001ff057887 */ /* 0x000fe20008000000 */
[----:B------:R-:W-:Y:S01]  /*3bc0*/  LOP3.LUT R3, R3, R0, RZ, 0x3c, !PT ;  /* 0x0000000003037212 */ /* 0x000fe200078e3cff */
[----:B------:R-:W-:-:S04]  /*3bd0*/  USEL UR20, UR4, URZ, UP0 ;  /* 0x000000ff04147287 */ /* 0x000fc80008000000 */
[----:B------:R-:W-:Y:S01]  /*3be0*/  LOP3.LUT R9, R9, UR5, RZ, 0x3c, !PT ;  /* 0x0000000509097c12 */ /* 0x000fe2000f8e3cff */
[----:B------:R-:W-:Y:S07]  /*3bf0*/  @P1 BRA `(.L_x_74) ;  /* 0xfffffff800c41947 */ /* 0x000fee000383ffff */
[----:B------:R-:W1:Y:S01]  /*3c00*/  S2UR UR8, SR_CgaCtaId ;  /* 0x00000000000879c3 */ /* 0x000e620000008800 */
[----:B------:R-:W-:Y:S01]  /*3c10*/  ELECT P0, URZ, PT ;  /* 0x0000000000ff782f */ /* 0x000fe20003800000 */
[----:B------:R-:W-:Y:S01]  /*3c20*/  HFMA2 R0, -RZ, RZ, 0, 5.9604644775390625e-08 ;  /* 0x00000001ff007431 */ /* 0x000fe200000001ff */
[----:B------:R-:W-:-:S05]  /*3c30*/  UMOV UR4, 0x40 ;  /* 0x0000004000047882 */ /* 0x000fca0000000000 */
[----:B------:R-:W-:Y:S01]  /*3c40*/  UVIRTCOUNT.DEALLOC.SMPOOL 0x80 ;  /* 0x000000800000784c */ /* 0x000fe20000000000 */
[----:B------:R-:W-:Y:S02]  /*3c50*/  UISETP.NE.AND UP1, UPT, UR29, URZ, UPT ;  /* 0x000000ff1d00728c */ /* 0x000fe4000bf25270 */
[----:B-1----:R-:W-:-:S09]  /*3c60*/  ULEA UR8, UR8, UR4, 0x18 ;  /* 0x0000000408087291 */ /* 0x002fd2000f8ec0ff */
[----:B------:R1:W-:Y:S01]  /*3c70*/  @P0 STS.U8 [UR8+0x1c], R0 ;  /* 0x00001c00ff000988 */ /* 0x0003e20008000008 */
[----:B------:R-:W-:Y:S05]  /*3c80*/  BRA.U UP1, `(.L_x_75) ;  /* 0x0000000101a07547 */ /* 0x000fea000b800000 */
[----:B------:R-:W-:Y:S01]  /*3c90*/  UIADD3 UR7, UPT, UPT, UR13, 0xb0, URZ ;  /* 0x000000b00d077890 */ /* 0x000fe2000fffe0ff */
[----:B------:R-:W-:-:S03]  /*3ca0*/  SHF.L.U32 R3, R9, 0x1f, RZ ;  /* 0x0000001f09037819 */ /* 0x000fc600000006ff */
[----:B------:R-:W-:-:S09]  /*3cb0*/  ULEA UR4, UR20, UR7, 0x3 ;  /* 0x0000000714047291 */ /* 0x000fd2000f8e18ff */
[----:B------:R-:W2:Y:S02]  /*3cc0*/  SYNCS.PHASECHK.TRANS64.TRYWAIT P0, [UR4], R3 ;  /* 0x00000003ff0075a7 */ /* 0x000ea40008001104 */
[----:B--2---:R-:W-:Y:S05]  /*3cd0*/  @!P0 BRA `(.L_x_76) ;  /* 0x0000005400a08947 */ /* 0x004fea0003800000 */
.L_x_147:
        /* <DEDUP_REMOVED lines=9> */
.L_x_149:
        /* <DEDUP_REMOVED lines=9> */
.L_x_151:
[----:B------:R-:W-:-:S04]  /*3e00*/  UIADD3 UR4, UPT, UPT, UR4, 0x1, URZ ;  /* 0x0000000104047890 */ /* 0x000fc8000fffe0ff */
[----:B------:R-:W-:-:S04]  /*3e10*/  UISETP.NE.AND UP0, UPT, UR4, 0x4, UPT ;  /* 0x000000040400788c */ /* 0x000fc8000bf05270 */
[----:B------:R-:W-:Y:S02]  /*3e20*/  USEL UR5, URZ, 0x1, UP0 ;  /* 0x00000001ff057887 */ /* 0x000fe40008000000 */
[----:B------:R-:W-:-:S04]  /*3e30*/  USEL UR4, UR4, URZ, UP0 ;  /* 0x000000ff04047287 */ /* 0x000fc80008000000 */
[----:B------:R-:W-:Y:S01]  /*3e40*/  ULEA UR4, UR4, UR7, 0x3 ;  /* 0x0000000704047291 */ /* 0x000fe2000f8e18ff */
[----:B-1----:R-:W-:-:S04]  /*3e50*/  LOP3.LUT R3, R2, UR5, RZ, 0x3c, !PT ;  /* 0x0000000502037c12 */ /* 0x002fc8000f8e3cff */
[----:B------:R-:W-:Y:S01]  /*3e60*/  SHF.L.U32 R3, R3, 0x1f, RZ ;  /* 0x0000001f03037819 */ /* 0x000fe200000006ff */
[----:B------:R-:W-:-:S04]  /*3e70*/  IMAD.U32 R0, RZ, RZ, UR4 ;  /* 0x00000004ff007e24 */ /* 0x000fc8000f8e00ff */
[----:B------:R1:W2:Y:S03]  /*3e80*/  SYNCS.PHASECHK.TRANS64.TRYWAIT P0, [R0+URZ], R3 ;  /* 0x00000003000075a7 */ /* 0x0002a600080011ff */
[----:B--2---:R-:W-:Y:S05]  /*3e90*/  @!P0 NANOSLEEP.SYNCS 0x989680 ;  /* 0x009896800000895d */ /* 0x004fea0003900000 */
[----:B------:R-:W2:Y:S02]  /*3ea0*/  @!P0 SYNCS.PHASECHK.TRANS64 P0, [R0+URZ], R3 ;  /* 0x00000003000085a7 */ /* 0x000ea400080010ff */
[----:B--2---:R-:W-:Y:S05]  /*3eb0*/  @P0 BRA `(.L_x_79) ;  /* 0x0000000000200947 */ /* 0x004fea0003800000 */
.L_x_80:
[----:B--2---:R2:W4:Y:S02]  /*3ec0*/  SYNCS.PHASECHK.TRANS64.TRYWAIT P0, [R0+URZ], R3 ;  /* 0x00000003000075a7 */ /* 0x00452400080011ff */
[----:B----4-:R-:W-:Y:S05]  /*3ed0*/  @!P0 NANOSLEEP.SYNCS 0x989680 ;  /* 0x009896800000895d */ /* 0x010fea0003900000 */
[----:B------:R-:W4:Y:S02]  /*3ee0*/  @!P0 SYNCS.PHASECHK.TRANS64 P0, [R0+URZ], R3 ;  /* 0x00000003000085a7 */ /* 0x000f2400080010ff */
[----:B----4-:R-:W-:Y:S05]  /*3ef0*/  @!P0 BRA `(.L_x_80) ;  /* 0xfffffffc00f08947 */ /* 0x010fea000383ffff */
[----:B------:R-:W-:Y:S05]  /*3f00*/  BRA `(.L_x_79) ;  /* 0x00000000000c7947 */ /* 0x000fea0003800000 */
.L_x_75:
[----:B------:R-:W-:-:S04]  /*3f10*/  UIADD3 UR4, UPT, UPT, UR13, 0xf0, URZ ;  /* 0x000000f00d047890 */ /* 0x000fc8000fffe0ff */
[----:B------:R-:W-:-:S09]  /*3f20*/  UPRMT UR4, UR30, 0x654, UR4 ;  /* 0x000006541e047896 */ /* 0x000fd20008000004 */
[----:B------:R-:W-:Y:S03]  /*3f30*/  SYNCS.ARRIVE.TRANS64.RED.A1T0 RZ, [UR4], RZ ;  /* 0x000000ffffff79a7 */ /* 0x000fe60008100404 */
.L_x_79:
[----:B-12---:R-:W-:Y:S01]  /*3f40*/  SHF.L.U32 R3, RZ, 0x1f, RZ ;  /* 0x0000001fff037819 */ /* 0x006fe200000006ff */
[----:B------:R-:W-:Y:S01]  /*3f50*/  UIADD3 UR4, UPT, UPT, UR13, 0xf0, URZ ;  /* 0x000000f00d047890 */ /* 0x000fe2000fffe0ff */
[----:B------:R-:W-:Y:S02]  /*3f60*/  PLOP3.LUT P0, PT, PT, PT, UP1, 0x80, 0x8 ;  /* 0x000000000008781c */ /* 0x000fe40003f0f018 */
[----:B------:R-:W1:Y:S02]  /*3f70*/  SYNCS.PHASECHK.TRANS64.TRYWAIT P1, [UR13+0xf0], R3 ;  /* 0x0000f003ff0075a7 */ /* 0x000e64000802110d */
[----:B-1----:R-:W-:Y:S09]  /*3f80*/  @!P1 BRA `(.L_x_81) ;  /* 0x00000054003c9947 */ /* 0x002ff20003800000 */
.L_x_153:
[----:B------:R-:W-:Y:S01]  /*3f90*/  @!UP1 UPRMT UR4, UR30, 0x654, UR4 ;  /* 0x000006541e049896 */ /* 0x000fe20008000004 */
[----:B------:R-:W-:Y:S01]  /*3fa0*/  UMOV UR5, 0xffff ;  /* 0x0000ffff00057882 */ /* 0x000fe20000000000 */
[----:B------:R-:W-:-:S07]  /*3fb0*/  UMOV UR6, 0x1 ;  /* 0x0000000100067882 */ /* 0x000fce0000000000 */
[----:B------:R-:W-:Y:S01]  /*3fc0*/  @!P0 SYNCS.ARRIVE.TRANS64.RED.A1T0 RZ, [UR4], RZ ;  /* 0x000000ffffff89a7 */ /* 0x000fe20008100404 */
[----:B------:R-:W-:Y:S01]  /*3fd0*/  NOP ;  /* 0x0000000000007918 */ /* 0x000fe20000000000 */
[----:B-1----:R-:W1:Y:S01]  /*3fe0*/  LDS R0, [UR8+0x14] ;  /* 0x00001408ff007984 */ /* 0x002e620008000800 */
[----:B------:R-:W-:-:S04]  /*3ff0*/  ULOP3.LUT UR4, UR26, 0xffff, URZ, 0xc0, !UPT ;  /* 0x0000ffff1a047892 */ /* 0x000fc8000f8ec0ff */
[----:B------:R-:W-:-:S04]  /*4000*/  USHF.R.U32.HI UR4, URZ, 0x5, UR4 ;  /* 0x00000005ff047899 */ /* 0x000fc80008011604 */
[----:B------:R-:W-:Y:S02]  /*4010*/  USHF.L.U32 UR5, UR5, UR4, URZ ;  /* 0x0000000405057299 */ /* 0x000fe400080006ff */
[----:B------:R-:W-:-:S04]  /*4020*/  USHF.L.U32 UR4, UR6, UR4, URZ ;  /* 0x0000000406047299 */ /* 0x000fc800080006ff */
[----:B-1----:R-:W-:-:S04]  /*4030*/  LOP3.LUT R0, R0, UR5, RZ, 0xc0, !PT ;  /* 0x0000000500007c12 */ /* 0x002fc8000f8ec0ff */
[----:B------:R-:W-:-:S13]  /*4040*/  ISETP.NE.AND P0, PT, R0, UR5, PT ;  /* 0x0000000500007c0c */ /* 0x000fda000bf05270 */
[----:B------:R-:W-:Y:S05]  /*4050*/  @P0 BRA `(.L_x_82) ;  /* 0x0000000000580947 */ /* 0x000fea0003800000 */
[----:B------:R-:W1:Y:S02]  /*4060*/  LDS R0, [UR8+0x18] ;  /* 0x00001808ff007984 */ /* 0x000e640008000800 */
[----:B-1----:R-:W-:-:S04]  /*4070*/  LOP3.LUT R0, R0, UR4, RZ, 0xc0, !PT ;  /* 0x0000000400007c12 */ /* 0x002fc8000f8ec0ff */
[----:B------:R-:W-:-:S13]  /*4080*/  ISETP.NE.AND P0, PT, R0, UR4, PT ;  /* 0x0000000400007c0c */ /* 0x000fda000bf05270 */
[----:B------:R-:W-:Y:S05]  /*4090*/  @P0 BRA `(.L_x_83) ;  /* 0x00000000003c0947 */ /* 0x000fea0003800000 */
[----:B------:R-:W1:Y:S01]  /*40a0*/  S2R R2, SR_LANEID ;  /* 0x0000000000027919 */ /* 0x000e620000000000 */
[----:B------:R-:W-:Y:S01]  /*40b0*/  ULOP3.LUT UR5, URZ, UR5, URZ, 0x33, !UPT ;  /* 0x00000005ff057292 */ /* 0x000fe2000f8e33ff */
[----:B------:R-:W-:Y:S01]  /*40c0*/  LOP3.LUT R4, RZ, UR4, RZ, 0x33, !PT ;  /* 0x00000004ff047c12 */ /* 0x000fe2000f8e33ff */
[----:B------:R-:W-:Y:S02]  /*40d0*/  VOTEU.ANY UR4, UPT, PT ;  /* 0x0000000000047886 */ /* 0x000fe400038e0100 */
[----:B------:R-:W-:Y:S01]  /*40e0*/  UFLO.U32 UR4, UR4 ;  /* 0x00000004000472bd */ /* 0x000fe200080e0000 */
[----:B------:R-:W2:Y:S01]  /*40f0*/  REDUX UR6, R4 ;  /* 0x00000000040673c4 */ /* 0x000ea20000000000 */
[----:B------:R-:W-:-:S06]  /*4100*/  IMAD.U32 R0, RZ, RZ, UR5 ;  /* 0x00000005ff007e24 */ /* 0x000fcc000f8e00ff */
[----:B------:R4:W-:Y:S01]  /*4110*/  UTCATOMSWS.AND URZ, UR5 ;  /* 0x0000000500ff79e3 */ /* 0x0009e20008000000 */
[----:B------:R-:W3:Y:S01]  /*4120*/  REDUX UR7, R0 ;  /* 0x00000000000773c4 */ /* 0x000ee20000000000 */
[----:B-1----:R-:W-:Y:S01]  /*4130*/  ISETP.EQ.U32.AND P0, PT, R2, UR4, PT ;  /* 0x0000000402007c0c */ /* 0x002fe2000bf02070 */
[----:B--2---:R-:W-:Y:S01]  /*4140*/  IMAD.U32 R2, RZ, RZ, UR6 ;  /* 0x00000006ff027e24 */ /* 0x004fe2000f8e00ff */
[----:B---3--:R-:W-:-:S11]  /*4150*/  MOV R3, UR7 ;  /* 0x0000000700037c02 */ /* 0x008fd60008000f00 */
[----:B------:R4:W-:Y:S04]  /*4160*/  @P0 ATOMS.AND RZ, [UR8+0x14], R3 ;  /* 0x00001403ffff098c */ /* 0x0009e8000a800008 */
[----:B------:R4:W-:Y:S01]  /*4170*/  @P0 ATOMS.AND RZ, [UR8+0x18], R2 ;  /* 0x00001802ffff098c */ /* 0x0009e2000a800008 */
[----:B------:R-:W-:Y:S05]  /*4180*/  BRA `(.L_x_84) ;  /* 0x0000000000147947 */ /* 0x000fea0003800000 */
.L_x_83:
[----:B------:R-:W-:Y:S02]  /*4190*/  MOV R2, 0x41b0 ;  /* 0x000041b000027802 */ /* 0x000fe40000000f00 */
[----:B---3-5:R-:W-:Y:S05]  /*41a0*/  CALL.REL.NOINC `($__internal_0_$__cuda_sm10x_tcgen05_guardrail_trap_col_being_dealloced_not_returned_by_alloc) ;  /* 0x0000005400907944 */ /* 0x028fea0003c00000 */
[----:B------:R-:W-:Y:S05]  /*41b0*/  BRA `(.L_x_84) ;  /* 0x0000000000087947 */ /* 0x000fea0003800000 */
.L_x_82:
[----:B------:R-:W-:Y:S02]  /*41c0*/  MOV R2, 0x41e0 ;  /* 0x000041e000027802 */ /* 0x000fe40000000f00 */
[----:B---3-5:R-:W-:Y:S05]  /*41d0*/  CALL.REL.NOINC `($__internal_2_$__cuda_sm10x_tcgen05_guardrail_trap_unallocated_columns_being_dealloced) ;  /* 0x00000054009c7944 */ /* 0x028fea0003c00000 */
.L_x_84:
[----:B------:R-:W-:Y:S01]  /*41e0*/  NOP ;  /* 0x0000000000007918 */ /* 0x000fe20000000000 */
[----:B----4-:R-:W-:Y:S05]  /*41f0*/  EXIT ;  /* 0x000000000000794d */ /* 0x010fea0003800000 */
.L_x_55:
[----:B------:R-:W-:-:S09]  /*4200*/  UISETP.NE.OR UP0, UPT, UR13, 0x3, !UP3 ;  /* 0x000000030d00788c */ /* 0x000fd2000df05670 */
[----:B------:R-:W-:Y:S05]  /*4210*/  BRA.U UP0, `(.L_x_85) ;  /* 0x0000000d007c7547 */ /* 0x000fea000b800000 */
[----:B------:R-:W1:Y:S01]  /*4220*/  LDCU UR32, c[0x0][0x370] ;  /* 0x00006e00ff2077ac */ /* 0x000e620008000800 */
[----:B------:R-:W2:Y:S01]  /*4230*/  LDC.64 R16, c[0x0][0x348] ;  /* 0x0000d200ff107b82 */ /* 0x000ea20000000a00 */
[----:B------:R-:W-:Y:S02]  /*4240*/  HFMA2 R13, -RZ, RZ, 0, 0 ;  /* 0x00000000ff0d7431 */ /* 0x000fe400000001ff */
[----:B------:R-:W-:Y:S01]  /*4250*/  IMAD.MOV.U32 R15, RZ, RZ, 0x1 ;  /* 0x00000001ff0f7424 */ /* 0x000fe200078e00ff */
[----:B------:R-:W1:Y:S01]  /*4260*/  LDCU.128 UR28, c[0x0][0xb10] ;  /* 0x00016200ff1c77ac */ /* 0x000e620008000c00 */
[----:B------:R-:W-:Y:S01]  /*4270*/  IMAD.MOV.U32 R14, RZ, RZ, RZ ;  /* 0x000000ffff0e7224 */ /* 0x000fe200078e00ff */
[----:B------:R-:W-:Y:S01]  /*4280*/  MOV R7, 0x2000 ;  /* 0x0000200000077802 */ /* 0x000fe20000000f00 */
[----:B------:R-:W3:Y:S01]  /*4290*/  LDCU UR27, c[0x0][0x374] ;  /* 0x00006e80ff1b77ac */ /* 0x000ee20008000800 */
[----:B------:R-:W4:Y:S01]  /*42a0*/  LDC.64 R2, c[0x0][0x888] ;  /* 0x00022200ff027b82 */ /* 0x000f220000000a00 */
[----:B------:R-:W3:Y:S01]  /*42b0*/  LDCU UR15, c[0x0][0xb0c] ;  /* 0x00016180ff0f77ac */ /* 0x000ee20008000800 */
[----:B------:R-:W2:Y:S06]  /*42c0*/  LDCU UR38, c[0x0][0xb20] ;  /* 0x00016400ff2677ac */ /* 0x000eac0008000800 */
[----:B------:R-:W4:Y:S01]  /*42d0*/  LDC.64 R4, c[0x0][0x890] ;  /* 0x00022400ff047b82 */ /* 0x000f220000000a00 */
[----:B------:R-:W2:Y:S01]  /*42e0*/  LDCU UR4, c[0x0][0xb30] ;  /* 0x00016600ff0477ac */ /* 0x000ea20008000800 */
[----:B------:R-:W-:Y:S01]  /*42f0*/  UMOV UR21, 0x400 ;  /* 0x0000040000157882 */ /* 0x000fe20000000000 */
[----:B-1----:R-:W-:-:S02]  /*4300*/  UIMAD.WIDE.U32 UR6, UR32, UR28, URZ ;  /* 0x0000001c200672a5 */ /* 0x002fc4000f8e00ff */
[----:B---3--:R-:W-:Y:S02]  /*4310*/  UIMAD.WIDE.U32 UR8, UR27, UR31, URZ ;  /* 0x0000001f1b0872a5 */ /* 0x008fe4000f8e00ff */
[----:B------:R-:W-:Y:S02]  /*4320*/  ULEA UR21, UR48, UR21, 0x18 ;  /* 0x0000001530157291 */ /* 0x000fe4000f8ec0ff */
[----:B------:R-:W-:Y:S02]  /*4330*/  UPLOP3.LUT UP3, UPT, UPT, UPT, UPT, 0x40, 0x4 ;  /* 0x000000000004789c */ /* 0x000fe40003f6e870 */
[----:B------:R-:W-:Y:S02]  /*4340*/  UIADD3 UR33, UPT, UPT, UR21, 0x48, URZ ;  /* 0x0000004815217890 */ /* 0x000fe4000fffe0ff */
[----:B------:R-:W-:Y:S01]  /*4350*/  UIADD3 UR17, UPT, UPT, UR21, 0x40, URZ ;  /* 0x0000004015117890 */ /* 0x000fe2000fffe0ff */
[----:B------:R-:W-:Y:S01]  /*4360*/  UMOV UR6, UR7 ;  /* 0x0000000700067c82 */ /* 0x000fe20008000000 */
[----:B------:R-:W-:Y:S01]  /*4370*/  UMOV UR35, UR9 ;  /* 0x0000000900237c82 */ /* 0x000fe20008000000 */
[----:B------:R-:W-:-:S02]  /*4380*/  UISETP.GE.AND UP0, UPT, UR42, 0x1, UPT ;  /* 0x000000012a00788c */ /* 0x000fc4000bf06270 */
[----:B------:R-:W-:Y:S01]  /*4390*/  UISETP.NE.AND UP4, UPT, UR42, 0x1, UPT ;  /* 0x000000012a00788c */ /* 0x000fe2000bf85270 */
[----:B------:R-:W1:Y:S01]  /*43a0*/  LDCU.64 UR22, c[0x0][0xb28] ;  /* 0x00016500ff1677ac */ /* 0x000e620008000a00 */
[----:B------:R-:W-:Y:S02]  /*43b0*/  UISETP.NE.AND UP6, UPT, UR15, 0x1, UPT ;  /* 0x000000010f00788c */ /* 0x000fe4000bfc5270 */
[----:B------:R-:W-:Y:S02]  /*43c0*/  UISETP.NE.AND UP5, UPT, UR30, 0x1, UPT ;  /* 0x000000011e00788c */ /* 0x000fe4000bfa5270 */
[----:B------:R-:W-:Y:S02]  /*43d0*/  UPRMT UR33, UR48, 0x654, UR33 ;  /* 0x0000065430217896 */ /* 0x000fe40008000021 */
[----:B------:R-:W-:Y:S02]  /*43e0*/  USHF.R.U32.HI UR37, URZ, UR29, UR6 ;  /* 0x0000001dff257299 */ /* 0x000fe40008011606 */
[----:B------:R-:W-:-:S02]  /*43f0*/  UPRMT UR34, UR48, 0x654, UR17 ;  /* 0x0000065430227896 */ /* 0x000fc40008000011 */
[----:B--2---:R-:W-:Y:S02]  /*4400*/  USHF.R.U32.HI UR35, URZ, UR38, UR35 ;  /* 0x00000026ff237299 */ /* 0x004fe40008011623 */
[----:B------:R-:W-:-:S11]  /*4410*/  UISETP.NE.AND UP2, UPT, UR4, 0x1, UPT ;  /* 0x000000010400788c */ /* 0x000fd6000bf45270 */
.L_x_94:
[C---:B------:R-:W-:Y:S02]  /*4420*/  LEA R12, R14.reuse, UR21, 0x3 ;  /* 0x000000150e0c7c11 */ /* 0x040fe4000f8e18ff */
[----:B------:R-:W-:Y:S02]  /*4430*/  SHF.L.U32 R9, R13, 0x1f, RZ ;  /* 0x0000001f0d097819 */ /* 0x000fe400000006ff */
[----:B------:R-:W-:Y:S02]  /*4440*/  LEA R10, R14, UR21, 0x4 ;  /* 0x000000150e0a7c11 */ /* 0x000fe4000f8e20ff */
[----:B--2---:R-:W2:Y:S02]  /*4450*/  SYNCS.PHASECHK.TRANS64.TRYWAIT P0, [R12+URZ+0x70], R9 ;  /* 0x000070090c0075a7 */ /* 0x004ea400080011ff */
[----:B--2---:R-:W-:Y:S05]  /*4460*/  @!P0 BRA `(.L_x_86) ;  /* 0x00000050001c8947 */ /* 0x004fea0003800000 */
.L_x_154:
[----:B--2---:R-:W2:Y:S01]  /*4470*/  LDS.128 R8, [R10+0x100] ;  /* 0x000100000a087984 */ /* 0x004ea20000000c00 */
[----:B------:R-:W-:Y:S01]  /*4480*/  UISETP.GE.AND UP0, UPT, UR42, 0x1, UPT ;  /* 0x000000012a00788c */ /* 0x000fe2000bf06270 */
[----:B------:R-:W-:Y:S01]  /*4490*/  @!PT LDS RZ, [RZ] ;  /* 0x00000000fffff984 */ /* 0x000fe20000000800 */
[----:B------:R-:W-:Y:S01]  /*44a0*/  @!PT LDS RZ, [RZ] ;  /* 0x00000000fffff984 */ /* 0x000fe20000000800 */
[----:B------:R-:W-:Y:S01]  /*44b0*/  @!PT LDS RZ, [RZ] ;  /* 0x00000000fffff984 */ /* 0x000fe20000000800 */
[----:B------:R-:W-:Y:S01]  /*44c0*/  @!PT LDS RZ, [RZ] ;  /* 0x00000000fffff984 */ /* 0x000fe20000000800 */
[----:B------:R3:W-:Y:S06]  /*44d0*/  MEMBAR.ALL.CTA ;  /* 0x0000000000007992 */ /* 0x0007ec0000008000 */
[----:B---3--:R-:W3:Y:S01]  /*44e0*/  FENCE.VIEW.ASYNC.S ;  /* 0x00000000000073c6 */ /* 0x008ee20000000000 */
[----:B--2---:R-:W-:Y:S11]  /*44f0*/  LOP3.LUT P0, RZ, R10, 0x1, RZ, 0xc0, !PT ;  /* 0x000000010aff7812 */ /* 0x004ff6000780c0ff */
[----:B------:R-:W-:Y:S02]  /*4500*/  @!UPT UIADD3 URZ, UPT, UPT, URZ, URZ, URZ ;  /* 0x000000fffffff290 */ /* 0x000fe4000fffe0ff */
[----:B---3--:R-:W-:Y:S01]  /*4510*/  VOTEU.ANY UP1, P0 ;  /* 0x0000000000ff7886 */ /* 0x008fe20000020100 */
[----:B------:R-:W-:Y:S11]  /*4520*/  PLOP3.LUT P0, PT, PT, PT, UP1, 0x80, 0x8 ;  /* 0x000000000008781c */ /* 0x000ff60003f0f018 */
[----:B------:R-:W-:Y:S02]  /*4530*/  @!UPT UIADD3 URZ, UPT, UPT, URZ, URZ, URZ ;  /* 0x000000fffffff290 */ /* 0x000fe4000fffe0ff */
[----:B------:R-:W-:Y:S02]  /*4540*/  @P0 SHF.R.U32.HI R0, RZ, 0x10, R9 ;  /* 0x00000010ff000819 */ /* 0x000fe40000011609 */
[----:B------:R-:W-:Y:S02]  /*4550*/  @P0 MOV R6, R8 ;  /* 0x0000000800060202 */ /* 0x000fe40000000f00 */
[----:B------:R-:W-:Y:S01]  /*4560*/  @P0 R2UR UR4, R0 ;  /* 0x00000000000402ca */ /* 0x000fe200000e0000 */
[----:B------:R-:W-:Y:S01]  /*4570*/  VIADD R0, R12, 0x80 ;  /* 0x000000800c007836 */ /* 0x000fe20000000000 */
[----:B------:R-:W-:Y:S02]  /*4580*/  @P0 LOP3.LUT R8, R9, 0xffff, RZ, 0xc0, !PT ;  /* 0x0000ffff09080812 */ /* 0x000fe400078ec0ff */
[----:B------:R-:W-:Y:S02]  /*4590*/  @P0 R2UR UR6, R6 ;  /* 0x00000000060602ca */ /* 0x000fe400000e0000 */
[----:B------:R-:W-:Y:S02]  /*45a0*/  PRMT R0, RZ, 0x654, R0 ;  /* 0x00000654ff007816 */ /* 0x000fe40000000000 */
[----:B------:R-:W-:Y:S02]  /*45b0*/  @P0 R2UR UR5, R8 ;  /* 0x00000000080502ca */ /* 0x000fe400000e0000 */
[----:B------:R2:W-:Y:S03]  /*45c0*/  SYNCS.ARRIVE.TRANS64.RED.A1T0 RZ, [R0+URZ], RZ ;  /* 0x000000ff00ff79a7 */ /* 0x0005e600081004ff */
[----:B------:R-:W-:Y:S04]  /*45d0*/  @UP1 UMOV UR26, UR4 ;  /* 0x00000004001a1c82 */ /* 0x000fe80008000000 */
[----:B------:R-:W-:Y:S04]  /*45e0*/  @UP1 UMOV UR14, UR6 ;  /* 0x00000006000e1c82 */ /* 0x000fe80008000000 */
[----:B------:R-:W-:Y:S01]  /*45f0*/  @UP1 UMOV UR13, UR5 ;  /* 0x00000005000d1c82 */ /* 0x000fe20008000000 */
[----:B------:R-:W-:Y:S05]  /*4600*/  BRA.U !UP0, `(.L_x_87) ;  /* 0x0000000108a47547 */ /* 0x000fea000b800000 */
[----:B------:R-:W-:Y:S02]  /*4610*/  UIMAD.WIDE.U32 UR8, UR13, UR31, URZ ;  /* 0x0000001f0d0872a5 */ /* 0x000fe4000f8e00ff */
[----:B------:R-:W-:Y:S02]  /*4620*/  UIMAD.WIDE.U32 UR10, UR14, UR28, URZ ;  /* 0x0000001c0e0a72a5 */ /* 0x000fe4000f8e00ff */
[----:B------:R-:W-:Y:S02]  /*4630*/  USEL UR4, UR27, UR35, !UP5 ;  /* 0x000000231b047287 */ /* 0x000fe4000e800000 */
[----:B------:R-:W-:Y:S02]  /*4640*/  USEL UR7, UR32, UR37, !UP6 ;  /* 0x0000002520077287 */ /* 0x000fe4000f000000 */
[----:B-1----:R-:W-:Y:S02]  /*4650*/  UIMAD.WIDE.U32 UR18, UR4, UR22, URZ ;  /* 0x00000016041272a5 */ /* 0x002fe4000f8e00ff */
[----:B------:R-:W-:Y:S01]  /*4660*/  UIMAD.WIDE.U32 UR24, UR7, UR22, URZ ;  /* 0x00000016071872a5 */ /* 0x000fe2000f8e00ff */
[----:B------:R-:W-:Y:S02]  /*4670*/  UMOV UR5, UR9 ;  /* 0x0000000900057c82 */ /* 0x000fe40008000000 */
[----:B------:R-:W-:Y:S03]  /*4680*/  USHF.R.U32.HI UR6, URZ, UR38, UR5 ;  /* 0x00000026ff067299 */ /* 0x000fe60008011605 */
[----:B------:R-:W-:Y:S01]  /*4690*/  UMOV UR5, UR11 ;  /* 0x0000000b00057c82 */ /* 0x000fe20008000000 */
[----:B------:R-:W-:Y:S02]  /*46a0*/  USEL UR6, UR13, UR6, !UP5 ;  /* 0x000000060d067287 */ /* 0x000fe4000e800000 */
[----:B------:R-:W-:Y:S02]  /*46b0*/  USHF.R.U32.HI UR8, URZ, UR29, UR5 ;  /* 0x0000001dff087299 */ /* 0x000fe40008011605 */
[----:B------:R-:W-:Y:S01]  /*46c0*/  UIMAD.WIDE.U32 UR10, UR6, UR22, URZ ;  /* 0x00000016060a72a5 */ /* 0x000fe2000f8e00ff */
[----:B------:R-:W-:Y:S02]  /*46d0*/  UMOV UR5, UR19 ;  /* 0x0000001300057c82 */ /* 0x000fe40008000000 */
[----:B------:R-:W-:Y:S03]  /*46e0*/  @UP4 USHF.R.U32.HI UR4, URZ, UR23, UR5 ;  /* 0x00000017ff044299 */ /* 0x000fe60008011605 */
[----:B------:R-:W-:Y:S01]  /*46f0*/  UMOV UR5, UR25 ;  /* 0x0000001900057c82 */ /* 0x000fe20008000000 */
[----:B------:R-:W-:Y:S02]  /*4700*/  UIMAD UR4, UR42, UR4, URZ ;  /* 0x000000042a0472a4 */ /* 0x000fe4000f8e02ff */
[----:B------:R-:W-:Y:S02]  /*4710*/  @UP4 USHF.R.U32.HI UR7, URZ, UR23, UR5 ;  /* 0x00000017ff074299 */ /* 0x000fe40008011605 */
[----:B------:R-:W-:Y:S02]  /*4720*/  USEL UR5, UR14, UR8, !UP6 ;  /* 0x000000080e057287 */ /* 0x000fe4000f000000 */
[----:B------:R-:W-:Y:S02]  /*4730*/  UIMAD UR8, UR42, UR7, URZ ;  /* 0x000000072a0872a4 */ /* 0x000fe4000f8e02ff */
[----:B------:R-:W-:Y:S03]  /*4740*/  UISETP.GE.AND UP0, UPT, UR6, UR4, UPT ;  /* 0x000000040600728c */ /* 0x000fe6000bf06270 */
[----:B------:R-:W-:Y:S01]  /*4750*/  UMOV UR4, UR11 ;  /* 0x0000000b00047c82 */ /* 0x000fe20008000000 */
[----:B------:R-:W-:Y:S02]  /*4760*/  UISETP.GE.OR UP0, UPT, UR5, UR8, UP0 ;  /* 0x000000080500728c */ /* 0x000fe40008706670 */
[----:B------:R-:W-:Y:S02]  /*4770*/  USHF.R.U32.HI UR4, URZ, UR23, UR4 ;  /* 0x00000017ff047299 */ /* 0x000fe40008011604 */
[----:B------:R-:W-:Y:S02]  /*4780*/  UIMAD.WIDE.U32 UR8, UR5, UR22, URZ ;  /* 0x00000016050872a5 */ /* 0x000fe4000f8e00ff */
[----:B------:R-:W-:Y:S04]  /*4790*/  USEL UR10, UR6, UR4, !UP4 ;  /* 0x00000004060a7287 */ /* 0x000fe8000e000000 */
[----:B------:R-:W-:Y:S01]  /*47a0*/  UIADD3 UR11, UPT, UPT, -UR10, URZ, URZ ;  /* 0x000000ff0a0b7290 */ /* 0x000fe2000fffe1ff */
[----:B------:R-:W-:Y:S02]  /*47b0*/  @!UP0 UMOV UR4, UR9 ;  /* 0x0000000900048c82 */ /* 0x000fe40008000000 */
[----:B------:R-:W-:Y:S02]  /*47c0*/  @!UP0 USHF.R.U32.HI UR4, URZ, UR23, UR4 ;  /* 0x00000017ff048299 */ /* 0x000fe40008011604 */
[----:B------:R-:W-:Y:S02]  /*47d0*/  UIMAD UR8, UR42, UR11, UR6 ;  /* 0x0000000b2a0872a4 */ /* 0x000fe4000f8e0206 */
[----:B------:R-:W-:Y:S04]  /*47e0*/  @!UP0 USEL UR4, UR5, UR4, !UP4 ;  /* 0x0000000405048287 */ /* 0x000fe8000e000000 */
[----:B------:R-:W-:Y:S02]  /*47f0*/  @!UP0 UIMAD UR8, UR7, UR8, UR4 ;  /* 0x00000008070882a4 */ /* 0x000fe4000f8e0204 */
[----:B------:R-:W-:Y:S02]  /*4800*/  @!UP0 UIADD3 UR9, UPT, UPT, UR10, -UR4, URZ ;  /* 0x800000040a098290 */ /* 0x000fe4000fffe0ff */
[----:B------:R-:W-:Y:S02]  /*4810*/  UIADD3 UR4, UPT, UPT, -UR5, URZ, URZ ;  /* 0x000000ff05047290 */ /* 0x000fe4000fffe1ff */
[----:B------:R-:W-:Y:S02]  /*4820*/  UIADD3 UR7, UPT, UPT, -UR6, URZ, URZ ;  /* 0x000000ff06077290 */ /* 0x000fe4000fffe1ff */
[----:B------:R-:W-:Y:S02]  /*4830*/  @!UP0 UIMAD UR6, UR9, UR42, UR5 ;  /* 0x0000002a090682a4 */ /* 0x000fe4000f8e0205 */
[----:B------:R-:W-:Y:S02]  /*4840*/  UIMAD UR14, UR15, UR4, UR14 ;  /* 0x000000040f0e72a4 */ /* 0x000fe4000f8e020e */
[----:B------:R-:W-:Y:S01]  /*4850*/  UIMAD UR13, UR30, UR7, UR13 ;  /* 0x000000071e0d72a4 */ /* 0x000fe2000f8e020d */
[----:B------:R-:W-:Y:S02]  /*4860*/  @!UP0 UMOV UR5, UR8 ;  /* 0x0000000800058c82 */ /* 0x000fe40008000000 */
[----:B------:R-:W-:Y:S02]  /*4870*/  UIMAD UR14, UR5, UR15, UR14 ;  /* 0x0000000f050e72a4 */ /* 0x000fe4000f8e020e */
[----:B------:R-:W-:Y:S11]  /*4880*/  UIMAD UR13, UR6, UR30, UR13 ;  /* 0x0000001e060d72a4 */ /* 0x000ff6000f8e020d */
[----:B------:R-:W-:Y:S01]  /*4890*/  @!UPT UIADD3 URZ, UPT, UPT, URZ, URZ, URZ ;  /* 0x000000fffffff290 */ /* 0x000fe2000fffe0ff */
.L_x_87:
[----:B------:R-:W3:Y:S01]  /*48a0*/  @!UP2 LDCU.128 UR8, c[0x0][0xb10] ;  /* 0x00016200ff08a7ac */ /* 0x000ee20008000c00 */
[C---:B----4-:R-:W-:Y:S02]  /*48b0*/  ISETP.NE.U32.AND P1, PT, R4.reuse, RZ, PT ;  /* 0x000000ff0400720c */ /* 0x050fe40003f25070 */
[----:B------:R-:W-:Y:S02]  /*48c0*/  ISETP.NE.U32.AND P0, PT, R4, RZ, PT ;  /* 0x000000ff0400720c */ /* 0x000fe40003f05070 */
[C---:B------:R-:W-:Y:S02]  /*48d0*/  ISETP.NE.AND.EX P1, PT, R5.reuse, RZ, PT, P1 ;  /* 0x000000ff0500720c */ /* 0x040fe40003f25310 */
[----:B------:R-:W-:Y:S01]  /*48e0*/  ISETP.NE.AND.EX P0, PT, R5, RZ, PT, P0 ;  /* 0x000000ff0500720c */ /* 0x000fe20003f05300 */
[----:B------:R-:W4:Y:S01]  /*48f0*/  @!UP2 LDCU UR5, c[0x0][0xb0c] ;  /* 0x00016180ff05a7ac */ /* 0x000f220008000800 */
[----:B------:R-:W-:Y:S01]  /*4900*/  SHF.L.U32 R9, R15, 0x1f, RZ ;  /* 0x0000001f0f097819 */ /* 0x000fe200000006ff */
[----:B------:R-:W-:Y:S02]  /*4910*/  USHF.L.U32 UR19, UR16, 0x7, URZ ;  /* 0x0000000710137899 */ /* 0x000fe400080006ff */
[----:B------:R-:W-:Y:S02]  /*4920*/  USHF.L.U32 UR18, UR20, 0x7, URZ ;  /* 0x0000000714127899 */ /* 0x000fe400080006ff */
[----:B---3--:R-:W-:Y:S07]  /*4930*/  UIMAD.WIDE.U32 UR6, UR14, UR8, URZ ;  /* 0x000000080e0672a5 */ /* 0x008fee000f8e00ff */
[----:B------:R-:W-:Y:S01]  /*4940*/  @!UP2 UMOV UR4, UR7 ;  /* 0x000000070004ac82 */ /* 0x000fe20008000000 */
[----:B----4-:R-:W-:Y:S02]  /*4950*/  @!UP2 UISETP.NE.AND UP0, UPT, UR5, 0x1, UPT ;  /* 0x000000010500a88c */ /* 0x010fe4000bf05270 */
[----:B------:R-:W-:Y:S02]  /*4960*/  @!UP2 USHF.R.U32.HI UR4, URZ, UR9, UR4 ;  /* 0x00000009ff04a299 */ /* 0x000fe40008011604 */
[----:B------:R-:W-:Y:S02]  /*4970*/  UIMAD.WIDE.U32 UR6, UR13, UR11, URZ ;  /* 0x0000000b0d0672a5 */ /* 0x000fe4000f8e00ff */
[----:B------:R-:W-:Y:S02]  /*4980*/  @!UP2 USEL UR8, UR14, UR4, !UP0 ;  /* 0x000000040e08a287 */ /* 0x000fe4000c000000 */
[----:B------:R-:W-:Y:S03]  /*4990*/  @!UP2 UISETP.NE.AND UP0, UPT, UR10, 0x1, UPT ;  /* 0x000000010a00a88c */ /* 0x000fe6000bf05270 */
[----:B------:R-:W-:Y:S02]  /*49a0*/  @!UP2 UMOV UR6, UR7 ;  /* 0x000000070006ac82 */ /* 0x000fe40008000000 */
[----:B------:R-:W3:Y:S02]  /*49b0*/  @!UP2 LDCU UR4, c[0x0][0xb20] ;  /* 0x00016400ff04a7ac */ /* 0x000ee40008000800 */
[----:B---3--:R-:W-:Y:S04]  /*49c0*/  @!UP2 USHF.R.U32.HI UR6, URZ, UR4, UR6 ;  /* 0x00000004ff06a299 */ /* 0x008fe80008011606 */
[----:B------:R-:W-:Y:S04]  /*49d0*/  @!UP2 USEL UR6, UR13, UR6, !UP0 ;  /* 0x000000060d06a287 */ /* 0x000fe8000c000000 */
[----:B------:R-:W-:Y:S02]  /*49e0*/  @!UP2 UIADD3 UR4, UPT, UPT, -UR8, UR6, URZ ;  /* 0x000000060804a290 */ /* 0x000fe4000fffe1ff */
[----:B------:R-:W-:Y:S02]  /*49f0*/  @!UP2 UIADD3 UR6, UPT, UPT, UR8, -UR6, URZ ;  /* 0x800000060806a290 */ /* 0x000fe4000fffe0ff */
[----:B------:R-:W-:Y:S02]  /*4a00*/  @!UP2 UIMAD UR14, UR4, UR5, UR14 ;  /* 0x00000005040ea2a4 */ /* 0x000fe4000f8e020e */
[----:B------:R-:W-:Y:S01]  /*4a10*/  @!UP2 UIMAD UR13, UR6, UR10, UR13 ;  /* 0x0000000a060da2a4 */ /* 0x000fe2000f8e020d */
[----:B------:R-:W-:Y:S11]  /*4a20*/  BRA.U UP3, `(.L_x_88) ;  /* 0x0000000103107547 */ /* 0x000ff6000b800000 */
[----:B--2---:R-:W-:Y:S04]  /*4a30*/  MOV R0, UR43 ;  /* 0x0000002b00007c02 */ /* 0x004fe80008000f00 */
[----:B------:R-:W-:Y:S04]  /*4a40*/  SHF.L.U32 R11, R0, 0x1f, RZ ;  /* 0x0000001f000b7819 */ /* 0x000fe800000006ff */
[----:B------:R-:W2:Y:S02]  /*4a50*/  SYNCS.PHASECHK.TRANS64.TRYWAIT P2, [UR21+0x68], R11 ;  /* 0x0000680bff0075a7 */ /* 0x000ea40008041115 */
[----:B--2---:R-:W-:Y:S05]  /*4a60*/  @!P2 BRA `(.L_x_89) ;  /* 0x0000004800b0a947 */ /* 0x004fea0003800000 */
.L_x_88:
[----:B------:R-:W-:Y:S05]  /*4a70*/  @!P1 BRA `(.L_x_90) ;  /* 0x0000000000309947 */ /* 0x000fea0003800000 */
[----:B------:R-:W-:Y:S01]  /*4a80*/  ISETP.NE.U32.AND P1, PT, R2, RZ, PT ;  /* 0x000000ff0200720c */ /* 0x000fe20003f25070 */
[----:B------:R-:W3:Y:S01]  /*4a90*/  LDCU.64 UR4, c[0x0][0x358] ;  /* 0x00006b00ff0477ac */ /* 0x000ee20008000a00 */
[----:B------:R-:W-:Y:S02]  /*4aa0*/  IMAD.MOV.U32 R158, RZ, RZ, 0x1 ;  /* 0x00000001ff9e7424 */ /* 0x000fe400078e00ff */
[----:B------:R-:W-:Y:S11]  /*4ab0*/  ISETP.NE.AND.EX P1, PT, R3, RZ, PT, P1 ;  /* 0x000000ff0300720c */ /* 0x000ff60003f25310 */
[----:B------:R-:W-:Y:S02]  /*4ac0*/  @!UPT UIADD3 URZ, UPT, UPT, URZ, URZ, URZ ;  /* 0x000000fffffff290 */ /* 0x000fe4000fffe0ff */
[----:B--2---:R-:W2:Y:S01]  /*4ad0*/  @P1 LDC.64 R10, c[0x0][0x888] ;  /* 0x00022200ff0a1b82 */ /* 0x004ea20000000a00 */
[----:B------:R-:W-:Y:S04]  /*4ae0*/  @P1 IMAD R0, R4, UR36, RZ ;  /* 0x0000002404001c24 */ /* 0x000fe8000f8e02ff */
[----:B--2---:R-:W-:Y:S04]  /*4af0*/  @P1 IMAD.WIDE R10, R0, 0x4, R10 ;  /* 0x00000004000a1825 */ /* 0x004fe800078e020a */
[----:B------:R-:W-:Y:S01]  /*4b00*/  HFMA2 R0, -RZ, RZ, 0, 5.9604644775390625e-08 ;  /* 0x00000001ff007431 */ /* 0x000fe200000001ff */
[----:B---3-5:R3:W5:Y:S04]  /*4b10*/  @P1 LDG.E R73, desc[UR4][R10.64] ;  /* 0x000000040a491981 */ /* 0x028768000c1e1900 */
[----:B------:R-:W-:Y:S01]  /*4b20*/  @!P1 PRMT R158, R0, 0x7610, R158 ;  /* 0x00007610009e9816 */ /* 0x000fe2000000009e */
[----:B---3--:R-:W4:Y:S06]  /*4b30*/  @!P1 LDC R73, c[0x0][0x880] ;  /* 0x00022000ff499b82 */ /* 0x008f2c0000000800 */
.L_x_90:
[----:B----45:R-:W-:Y:S01]  /*4b40*/  @!P0 FSETP.EQ.AND P1, PT, R73, RZ, PT ;  /* 0x000000ff4900820b */ /* 0x030fe20003f22000 */
[----:B------:R-:W-:Y:S01]  /*4b50*/  @!UPT UIADD3 URZ, UPT, UPT, URZ, URZ, URZ ;  /* 0x000000fffffff290 */ /* 0x000fe2000fffe0ff */
[----:B------:R-:W-:Y:S11]  /*4b60*/  @!P0 BRA `(.L_x_91) ;  /* 0x0000000000188947 */ /* 0x000ff60003800000 */
[----:B------:R-:W-:Y:S02]  /*4b70*/  LOP3.LUT P0, RZ, R158, 0xff, RZ, 0xc0, !PT ;  /* 0x000000ff9eff7812 */ /* 0x000fe4000780c0ff */
[----:B------:R-:W-:Y:S04]  /*4b80*/  ISETP.NE.U32.AND P1, PT, R2, RZ, PT ;  /* 0x000000ff0200720c */ /* 0x000fe80003f25070 */
[----:B------:R-:W-:Y:S04]  /*4b90*/  ISETP.NE.AND.EX P1, PT, R3, RZ, PT, P1 ;  /* 0x000000ff0300720c */ /* 0x000fe80003f25310 */
[----:B------:R-:W-:Y:S03]  /*4ba0*/  PLOP3.LUT P1, PT, P1, PT, PT, 0x8, 0x80 ;  /* 0x000000000080781c */ /* 0x000fe60000f2e170 */
[----:B------:R-:W-:Y:S11]  /*4bb0*/  @P0 FSETP.EQ.AND P1, PT, R73, RZ, PT ;  /* 0x000000ff4900020b */ /* 0x000ff60003f22000 */
[----:B------:R-:W-:Y:S02]  /*4bc0*/  @!UPT UIADD3 URZ, UPT, UPT, URZ, URZ, URZ ;  /* 0x000000fffffff290 */ /* 0x000fe4000fffe0ff */
.L_x_91:
[----:B------:R-:W3:Y:S01]  /*4bd0*/  SYNCS.PHASECHK.TRANS64.TRYWAIT P2, [UR21+0x50], R9 ;  /* 0x00005009ff0075a7 */ /* 0x000ee20008041115 */
[----:B------:R-:W-:Y:S04]  /*4be0*/  ELECT P0, URZ, PT ;  /* 0x0000000000ff782f */ /* 0x000fe80003800000 */
[----:B------:R-:W-:Y:S11]  /*4bf0*/  PLOP3.LUT P1, PT, P1, P0, PT, 0xf2, 0x2f ;  /* 0x00000000002f781c */ /* 0x000ff60000f21e72 */
[----:B------:R-:W-:Y:S02]  /*4c00*/  @!UPT UIADD3 URZ, UPT, UPT, URZ, URZ, URZ ;  /* 0x000000fffffff290 */ /* 0x000fe4000fffe0ff */
[----:B------:R-:W-:Y:S05]  /*4c10*/  @!P1 IADD3 R8, P0, PT, R16, 0x580, RZ ;  /* 0x0000058010089810 */ /* 0x000fea0007f1e0ff */
[----:B------:R-:W-:Y:S01]  /*4c20*/  @!P1 IMAD.X R6, RZ, RZ, R17, P0 ;  /* 0x000000ffff069224 */ /* 0x000fe200000e0611 */
[----:B---3--:R-:W-:Y:S07]  /*4c30*/  @!P2 BRA `(.L_x_92) ;  /* 0x000000480054a947 */ /* 0x008fee0003800000 */
.L_x_157:
[----:B------:R-:W-:Y:S01]  /*4c40*/  @!P1 R2UR UR5, R8 ;  /* 0x00000000080592ca */ /* 0x000fe200000e0000 */
[----:B------:R-:W-:Y:S01]  /*4c50*/  VOTEU.ALL UP0, P1 ;  /* 0x0000000000ff7886 */ /* 0x000fe20000800000 */
[----:B------:R-:W-:Y:S01]  /*4c60*/  @!P1 R2UR UR4, R6 ;  /* 0x00000000060492ca */ /* 0x000fe200000e0000 */
[----:B--2---:R-:W-:Y:S01]  /*4c70*/  @!P1 IMAD.MOV.U32 R0, RZ, RZ, 0x2000 ;  /* 0x00002000ff009424 */ /* 0x004fe200078e00ff */
[----:B------:R-:W-:Y:S01]  /*4c80*/  UMOV UR6, 0x0 ;  /* 0x0000000000067882 */ /* 0x000fe20000000000 */
[----:B------:R-:W-:Y:S01]  /*4c90*/  UMOV UR7, 0x10000000 ;  /* 0x1000000000077882 */ /* 0x000fe20000000000 */
[----:B------:R-:W-:Y:S01]  /*4ca0*/  @!UP0 UIADD3 UR16, UPT, UPT, UR21, 0x200, URZ ;  /* 0x0000020015108890 */ /* 0x000fe2000fffe0ff */
[----:B------:R-:W-:Y:S01]  /*4cb0*/  VIADD R14, R14, 0x1 ;  /* 0x000000010e0e7836 */ /* 0x000fe20000000000 */
[----:B------:R-:W-:Y:S01]  /*4cc0*/  VOTEU.ALL UP0, P1 ;  /* 0x0000000000ff7886 */ /* 0x000fe20000800000 */
[----:B------:R-:W-:Y:S04]  /*4cd0*/  UMOV UR20, UR36 ;  /* 0x0000002400147c82 */ /* 0x000fe80008000000 */
[----:B------:R-:W-:Y:S02]  /*4ce0*/  IMAD.U32 R10, RZ, RZ, UR5 ;  /* 0x00000005ff0a7e24 */ /* 0x000fe4000f8e00ff */
[----:B------:R-:W-:Y:S03]  /*4cf0*/  IMAD.U32 R11, RZ, RZ, UR4 ;  /* 0x00000004ff0b7e24 */ /* 0x000fe6000f8e00ff */
[----:B------:R-:W-:Y:S02]  /*4d00*/  @!P1 R2UR UR4, R10 ;  /* 0x000000000a0492ca */ /* 0x000fe400000e0000 */
[----:B------:R-:W-:Y:S11]  /*4d10*/  @!P1 R2UR UR5, R11 ;  /* 0x000000000b0592ca */ /* 0x000ff600000e0000 */
[----:B------:R-:W-:Y:S02]  /*4d20*/  @!UPT UIADD3 URZ, UPT, UPT, URZ, URZ, URZ ;  /* 0x000000fffffff290 */ /* 0x000fe4000fffe0ff */
[----:B------:R2:W-:Y:S01]  /*4d30*/  @!UP0 UTMALDG.3D [UR16], [UR4], desc[UR6] ;  /* 0x00000610040085b4 */ /* 0x0005e20008011000 */
[----:B------:R2:W-:Y:S01]  /*4d40*/  @!P1 SYNCS.ARRIVE.TRANS64.RED.A0TR RZ, [UR21+0x40], R0 ;  /* 0x00004000ffff99a7 */ /* 0x0005e20008300415 */
[----:B------:R-:W-:Y:S01]  /*4d50*/  SYNCS.ARRIVE.TRANS64.RED.A1T0 RZ, [UR34], RZ ;  /* 0x000000ffffff79a7 */ /* 0x000fe20008100422 */
[----:B------:R-:W3:Y:S02]  /*4d60*/  SYNCS.PHASECHK.TRANS64.TRYWAIT P0, [UR21+0x58], R9 ;  /* 0x00005809ff0075a7 */ /* 0x000ee40008001115 */
[----:B--23--:R-:W-:Y:S05]  /*4d70*/  @!P0 BRA `(.L_x_93) ;  /* 0x00000048001c8947 */ /* 0x00cfea0003800000 */
.L_x_159:
[----:B------:R-:W-:Y:S01]  /*4d80*/  @!P1 IADD3 R6, P0, PT, R16, 0x580, RZ ;  /* 0x0000058010069810 */ /* 0x000fe20007f1e0ff */
[----:B------:R-:W-:Y:S01]  /*4d90*/  VOTEU.ALL UP0, P1 ;  /* 0x0000000000ff7886 */ /* 0x000fe20000800000 */
[----:B------:R-:W-:Y:S01]  /*4da0*/  UMOV UR6, 0x0 ;  /* 0x0000000000067882 */ /* 0x000fe20000000000 */
[----:B------:R-:W-:Y:S01]  /*4db0*/  UMOV UR7, 0x10000000 ;  /* 0x1000000000077882 */ /* 0x000fe20000000000 */
[----:B------:R-:W-:Y:S01]  /*4dc0*/  @!P1 R2UR UR5, R6 ;  /* 0x00000000060592ca */ /* 0x000fe200000e0000 */
[----:B--2---:R-:W-:Y:S01]  /*4dd0*/  @!P1 IMAD.X R0, RZ, RZ, R17, P0 ;  /* 0x000000ffff009224 */ /* 0x004fe200000e0611 */
[----:B------:R-:W-:Y:S01]  /*4de0*/  @!UP0 UIADD3 UR10, UPT, UPT, UR18, 0x40, URZ ;  /* 0x00000040120a8890 */ /* 0x000fe2000fffe0ff */
[----:B------:R-:W-:Y:S01]  /*4df0*/  ISETP.NE.AND P0, PT, R14, 0x2, PT ;  /* 0x000000020e00780c */ /* 0x000fe20003f05270 */
[----:B------:R-:W-:Y:S01]  /*4e00*/  @!UP0 UIADD3 UR8, UPT, UPT, UR21, 0x2200, URZ ;  /* 0x0000220015088890 */ /* 0x000fe2000fffe0ff */
[----:B------:R-:W-:Y:S01]  /*4e10*/  LOP3.LUT R15, R15, 0x1, RZ, 0x3c, !PT ;  /* 0x000000010f0f7812 */ /* 0x000fe200078e3cff */
[----:B------:R-:W-:Y:S01]  /*4e20*/  @!UP0 UIADD3 UR9, UPT, UPT, UR21, 0x48, URZ ;  /* 0x0000004815098890 */ /* 0x000fe2000fffe0ff */
[----:B------:R-:W-:Y:S01]  /*4e30*/  @!P1 R2UR UR4, R0 ;  /* 0x00000000000492ca */ /* 0x000fe200000e0000 */
[----:B------:R-:W-:Y:S01]  /*4e40*/  VOTEU.ALL UP0, P1 ;  /* 0x0000000000ff7886 */ /* 0x000fe20000800000 */
[----:B------:R-:W-:Y:S01]  /*4e50*/  UMOV UR11, UR19 ;  /* 0x00000013000b7c82 */ /* 0x000fe20008000000 */
[----:B------:R-:W-:Y:S01]  /*4e60*/  UMOV UR12, UR36 ;  /* 0x00000024000c7c82 */ /* 0x000fe20008000000 */
[----:B------:R-:W-:Y:S01]  /*4e70*/  SEL R0, RZ, 0x1, P0 ;  /* 0x00000001ff007807 */ /* 0x000fe20000000000 */
[----:B------:R-:W-:Y:S01]  /*4e80*/  UIADD3 UR20, UPT, UPT, UR13, UR59, URZ ;  /* 0x0000003b0d147290 */ /* 0x000fe2000fffe0ff */
[----:B------:R-:W-:Y:S01]  /*4e90*/  IMAD.U32 R8, RZ, RZ, UR5 ;  /* 0x00000005ff087e24 */ /* 0x000fe2000f8e00ff */
[----:B------:R-:W-:Y:S01]  /*4ea0*/  SEL R14, R14, RZ, P0 ;  /* 0x000000ff0e0e7207 */ /* 0x000fe20000000000 */
[----:B------:R-:W-:Y:S01]  /*4eb0*/  UIADD3 UR16, UPT, UPT, UR14, UR62, URZ ;  /* 0x0000003e0e107290 */ /* 0x000fe2000fffe0ff */
[----:B------:R-:W-:Y:S01]  /*4ec0*/  LOP3.LUT R13, R13, R0, RZ, 0x3c, !PT ;  /* 0x000000000d0d7212 */ /* 0x000fe200078e3cff */
[----:B------:R-:W-:Y:S01]  /*4ed0*/  UPLOP3.LUT UP3, UPT, UPT, UPT, UPT, 0x80, 0x8 ;  /* 0x000000000008789c */ /* 0x000fe20003f6f070 */
[----:B------:R-:W-:Y:S02]  /*4ee0*/  UMOV UR36, UR26 ;  /* 0x0000001a00247c82 */ /* 0x000fe40008000000 */
[----:B------:R-:W-:Y:S01]  /*4ef0*/  IMAD.U32 R9, RZ, RZ, UR4 ;  /* 0x00000004ff097e24 */ /* 0x000fe2000f8e00ff */
[----:B------:R-:W-:Y:S04]  /*4f00*/  @!P1 R2UR UR4, R8 ;  /* 0x00000000080492ca */ /* 0x000fe800000e0000 */
[----:B------:R-:W-:Y:S11]  /*4f10*/  @!P1 R2UR UR5, R9 ;  /* 0x00000000090592ca */ /* 0x000ff600000e0000 */
[----:B------:R-:W-:Y:S02]  /*4f20*/  @!UPT UIADD3 URZ, UPT, UPT, URZ, URZ, URZ ;  /* 0x000000fffffff290 */ /* 0x000fe4000fffe0ff */
[----:B------:R2:W-:Y:S01]  /*4f30*/  @!UP0 UTMALDG.3D [UR8], [UR4], desc[UR6] ;  /* 0x00000608040085b4 */ /* 0x0005e20008011000 */
[----:B------:R2:W-:Y:S01]  /*4f40*/  @!P1 SYNCS.ARRIVE.TRANS64.RED.A0TR RZ, [UR21+0x48], R7 ;  /* 0x00004807ffff99a7 */ /* 0x0005e20008300415 */
[----:B------:R-:W-:Y:S01]  /*4f50*/  SYNCS.ARRIVE.TRANS64.RED.A1T0 RZ, [UR33], RZ ;  /* 0x000000ffffff79a7 */ /* 0x000fe20008100421 */
[----:B------:R-:W-:Y:S05]  /*4f60*/  BRA.U UP1, `(.L_x_94) ;  /* 0xfffffff5012c7547 */ /* 0x000fea000b83ffff */
[----:B------:R-:W-:-:S04]  /*4f70*/  SHF.L.U32 R3, R15, 0x1f, RZ ;  /* 0x0000001f0f037819 */ /* 0x000fc800000006ff */
[----:B------:R-:W3:Y:S02]  /*4f80*/  SYNCS.PHASECHK.TRANS64.TRYWAIT P0, [UR21+0x50], R3 ;  /* 0x00005003ff0075a7 */ /* 0x000ee40008001115 */
[----:B---3--:R-:W-:Y:S05]  /*4f90*/  @!P0 BRA `(.L_x_95) ;  /* 0x0000004400ac8947 */ /* 0x008fea0003800000 */
.L_x_161:
[----:B---3--:R-:W-:-:S07]  /*4fa0*/  MOV R0, UR21 ;  /* 0x0000001500007c02 */ /* 0x008fce0008000f00 */
.L_x_96:
[----:B---3--:R-:W-:-:S04]  /*4fb0*/  SHF.L.U32 R3, R15, 0x1f, RZ ;  /* 0x0000001f0f037819 */ /* 0x008fc800000006ff */
[----:B------:R3:W4:Y:S03]  /*4fc0*/  SYNCS.PHASECHK.TRANS64.TRYWAIT P0, [R0+URZ+0x58], R3 ;  /* 0x00005803000075a7 */ /* 0x00072600080011ff */
[----:B----4-:R-:W-:Y:S05]  /*4fd0*/  @!P0 NANOSLEEP.SYNCS 0x989680 ;  /* 0x009896800000895d */ /* 0x010fea0003900000 */
[----:B------:R-:W4:Y:S02]  /*4fe0*/  @!P0 SYNCS.PHASECHK.TRANS64 P0, [R0+URZ+0x58], R3 ;  /* 0x00005803000085a7 */ /* 0x000f2400080010ff */
[----:B-12-4-:R-:W-:Y:S05]  /*4ff0*/  @P0 EXIT ;  /* 0x000000000000094d */ /* 0x016fea0003800000 */
[----:B------:R-:W-:Y:S05]  /*5000*/  BRA `(.L_x_96) ;  /* 0xfffffffc00e87947 */ /* 0x000fea000383ffff */
.L_x_85:
[----:B------:R-:W-:-:S06]  /*5010*/  UISETP.GE.AND UP0, UPT, UR13, 0x4, UPT ;  /* 0x000000040d00788c */ /* 0x000fcc000bf06270 */
[----:B------:R-:W-:-:S13]  /*5020*/  PLOP3.LUT P0, PT, PT, PT, UP0, 0x80, 0x8 ;  /* 0x000000000008781c */ /* 0x000fda0003f0f008 */
[----:B------:R-:W-:Y:S05]  /*5030*/  @!P0 EXIT ;  /* 0x000000000000894d */ /* 0x000fea0003800000 */
[----:B------:R-:W-:Y:S01]  /*5040*/  BAR.SYNC.DEFER_BLOCKING 0x6, 0xa0 ;  /* 0x0182800000007b1d */ /* 0x000fe20000010000 */
[C---:B------:R-:W-:Y:S01]  /*5050*/  IMAD.SHL.U32 R4, R170.reuse, 0x40, RZ ;  /* 0x00000040aa047824 */ /* 0x040fe200078e00ff */
[C---:B------:R-:W-:Y:S01]  /*5060*/  LOP3.LUT R178, R170.reuse, 0x60, RZ, 0xc0, !PT ;  /* 0x00000060aab27812 */ /* 0x040fe200078ec0ff */
[C---:B------:R-:W-:Y:S01]  /*5070*/  IMAD.SHL.U32 R137, R170.reuse, 0x8, RZ ;  /* 0x00000008aa897824 */ /* 0x040fe200078e00ff */
[C---:B------:R-:W-:Y:S01]  /*5080*/  LOP3.LUT R176, R170.reuse, 0x2, RZ, 0xc0, !PT ;  /* 0x00000002aab07812 */ /* 0x040fe200078ec0ff */
[----:B------:R-:W-:Y:S01]  /*5090*/  IMAD.U32 R69, R170, 0x10000, RZ ;  /* 0x00010000aa457824 */ /* 0x000fe200078e00ff */
[----:B------:R-:W-:Y:S02]  /*50a0*/  UMOV UR44, 0x400 ;  /* 0x00000400002c7882 */ /* 0x000fe40000000000 */
[----:B------:R-:W1:Y:S01]  /*50b0*/  LDC.64 R156, c[0x0][0x8b0] ;  /* 0x00022c00ff9c7b82 */ /* 0x000e620000000a00 */
[----:B------:R-:W-:Y:S01]  /*50c0*/  ULEA UR44, UR48, UR44, 0x18 ;  /* 0x0000002c302c7291 */ /* 0x000fe2000f8ec0ff */
[----:B------:R-:W-:Y:S01]  /*50d0*/  LOP3.LUT R6, R4, 0x180, RZ, 0xc0, !PT ;  /* 0x0000018004067812 */ /* 0x000fe200078ec0ff */
[----:B------:R-:W-:Y:S01]  /*50e0*/  HFMA2 R68, -RZ, RZ, 0, 0 ;  /* 0x00000000ff447431 */ /* 0x000fe200000001ff */
[----:B------:R-:W-:Y:S01]  /*50f0*/  LOP3.LUT R69, R69, 0x600000, RZ, 0xc0, !PT ;  /* 0x0060000045457812 */ /* 0x000fe200078ec0ff */
[----:B------:R-:W-:Y:S01]  /*5100*/  UIADD3 UR4, UPT, UPT, UR44, 0x4200, URZ ;  /* 0x000042002c047890 */ /* 0x000fe2000fffe0ff */
[----:B------:R-:W-:Y:S01]  /*5110*/  LOP3.LUT R137, R6, 0x30, R137, 0xf8, !PT ;  /* 0x0000003006897812 */ /* 0x000fe200078ef889 */
[----:B------:R-:W-:Y:S01]  /*5120*/  IMAD.MOV.U32 R168, RZ, RZ, RZ ;  /* 0x000000ffffa87224 */ /* 0x000fe200078e00ff */
[----:B------:R-:W2:Y:S01]  /*5130*/  LDC.64 R138, c[0x0][0x8a8] ;  /* 0x00022a00ff8a7b82 */ /* 0x000ea20000000a00 */
[----:B------:R-:W-:Y:S01]  /*5140*/  LOP3.LUT R170, R170, 0x4, RZ, 0xc0, !PT ;  /* 0x00000004aaaa7812 */ /* 0x000fe200078ec0ff */
[----:B------:R-:W-:Y:S01]  /*5150*/  IMAD.MOV.U32 R162, RZ, RZ, RZ ;  /* 0x000000ffffa27224 */ /* 0x000fe200078e00ff */
[----:B------:R-:W-:-:S02]  /*5160*/  LOP3.LUT R137, R137, 0x1e40, R4, 0xf8, !PT ;  /* 0x00001e4089897812 */ /* 0x000fc400078ef804 */
[----:B------:R-:W-:Y:S01]  /*5170*/  CS2R R166, SRZ ;  /* 0x0000000000a67805 */ /* 0x000fe2000001ff00 */
[----:B------:R-:W-:Y:S01]  /*5180*/  IMAD.MOV.U32 R165, RZ, RZ, RZ ;  /* 0x000000ffffa57224 */ /* 0x000fe200078e00ff */
[----:B------:R-:W-:Y:S01]  /*5190*/  IADD3 R169, PT, PT, -R170, 0x2, RZ ;  /* 0x00000002aaa97810 */ /* 0x000fe20007ffe1ff */
[----:B------:R-:W-:Y:S01]  /*51a0*/  IMAD.MOV R164, RZ, RZ, -R176 ;  /* 0x000000ffffa47224 */ /* 0x000fe200078e0ab0 */
[----:B------:R-:W-:Y:S01]  /*51b0*/  IADD3 R171, PT, PT, R137, UR44, RZ ;  /* 0x0000002c89ab7c10 */ /* 0x000fe2000fffe0ff */
[----:B------:R-:W3:Y:S01]  /*51c0*/  LDS R0, [UR44+0x120] ;  /* 0x0001202cff007984 */ /* 0x000ee20008000800 */
[----:B------:R-:W-:Y:S01]  /*51d0*/  IMAD.MOV R163, RZ, RZ, -R170 ;  /* 0x000000ffffa37224 */ /* 0x000fe200078e0aaa */
[----:B------:R-:W-:Y:S01]  /*51e0*/  MOV R177, UR4 ;  /* 0x0000000400b17c02 */ /* 0x000fe20008000f00 */
[----:B------:R-:W4:Y:S01]  /*51f0*/  LDCU UR57, c[0x0][0x370] ;  /* 0x00006e00ff3977ac */ /* 0x000f220008000800 */
[----:B------:R-:W-:Y:S01]  /*5200*/  VIADD R171, R171, 0x200 ;  /* 0x00000200abab7836 */ /* 0x000fe20000000000 */
[----:B------:R-:W1:Y:S01]  /*5210*/  LDCU UR43, c[0x0][0xb0c] ;  /* 0x00016180ff2b77ac */ /* 0x000e620008000800 */
[----:B------:R-:W1:Y:S01]  /*5220*/  LDCU UR39, c[0x0][0xb30] ;  /* 0x00016600ff2777ac */ /* 0x000e620008000800 */
[----:B------:R-:W1:Y:S01]  /*5230*/  LDCU.64 UR46, c[0x0][0x888] ;  /* 0x00011100ff2e77ac */ /* 0x000e620008000a00 */
[----:B------:R-:W1:Y:S01]  /*5240*/  LDCU.64 UR40, c[0x0][0xb28] ;  /* 0x00016500ff2877ac */ /* 0x000e620008000a00 */
[----:B------:R-:W1:Y:S01]  /*5250*/  LDCU.64 UR60, c[0x0][0x890] ;  /* 0x00011200ff3c77ac */ /* 0x000e620008000a00 */
[----:B------:R-:W1:Y:S01]  /*5260*/  LDCU.128 UR52, c[0x0][0xb10] ;  /* 0x00016200ff3477ac */ /* 0x000e620008000c00 */
[----:B------:R-:W1:Y:S01]  /*5270*/  LDCU UR56, c[0x0][0x374] ;  /* 0x00006e80ff3877ac */ /* 0x000e620008000800 */
[----:B------:R-:W-:Y:S01]  /*5280*/  UIADD3 UR63, UPT, UPT, UR44, 0x200, URZ ;  /* 0x000002002c3f7890 */ /* 0x000fe2000fffe0ff */
[----:B-1234-:R-:W-:-:S11]  /*5290*/  IMAD.IADD R69, R0, 0x1, R69 ;  /* 0x0000000100457824 */ /* 0x01efd600078e0245 */
.L_x_123:
[C---:B------:R-:W-:Y:S02]  /*52a0*/  LEA R3, R162.reuse, UR44, 0x3 ;  /* 0x0000002ca2037c11 */ /* 0x040fe4000f8e18ff */
[----:B------:R-:W-:Y:S02]  /*52b0*/  SHF.L.U32 R0, R167, 0x1f, RZ ;  /* 0x0000001fa7007819 */ /* 0x000fe400000006ff */
[----:B------:R-:W-:Y:S02]  /*52c0*/  LEA R5, R162, UR44, 0x4 ;  /* 0x0000002ca2057c11 */ /* 0x000fe4000f8e20ff */
[----:B-1----:R-:W1:Y:S02]  /*52d0*/  SYNCS.PHASECHK.TRANS64.TRYWAIT P0, [R3+URZ+0x70], R0 ;  /* 0x00007000030075a7 */ /* 0x002e6400080011ff */
[----:B-1----:R-:W-:Y:S05]  /*52e0*/  @!P0 BRA `(.L_x_97) ;  /* 0x0000004000f08947 */ /* 0x002fea0003800000 */
.L_x_162:
        /* <DEDUP_REMOVED lines=11> */
[----:B------:R-:W-:Y:S01]  /*53a0*/  PLOP3.LUT P0, PT, PT, PT, UP1, 0x80, 0x8 ;  /* 0x000000000008781c */ /* 0x000fe20003f0f018 */
[----:B------:R-:W-:Y:S11]  /*53b0*/  UP2UR UR45, UPR, URZ, 0x2 ;  /* 0x00000002ff2d7883 */ /* 0x000ff60008000000 */
[----:B------:R-:W-:Y:S01]  /*53c0*/  @!UPT UIADD3 URZ, UPT, UPT, URZ, URZ, URZ ;  /* 0x000000fffffff290 */ /* 0x000fe2000fffe0ff */
[----:B-1----:R-:W-:Y:S02]  /*53d0*/  @P0 SHF.R.U32.HI R0, RZ, 0x10, R5 ;  /* 0x00000010ff000819 */ /* 0x002fe40000011605 */
        /* <DEDUP_REMOVED lines=12> */
[----:B------:R-:W2:Y:S01]  /*54a0*/  LDCU UR12, c[0x0][0xb20] ;  /* 0x00016400ff0c77ac */ /* 0x000ea20008000800 */
[----:B------:R-:W-:Y:S02]  /*54b0*/  UIMAD.WIDE.U32 UR4, UR56, UR55, URZ ;  /* 0x00000037380472a5 */ /* 0x000fe4000f8e00ff */
[----:B------:R-:W-:Y:S02]  /*54c0*/  UIMAD.WIDE.U32 UR6, UR57, UR52, URZ ;  /* 0x00000034390672a5 */ /* 0x000fe4000f8e00ff */
[----:B------:R-:W-:Y:S02]  /*54d0*/  UISETP.NE.AND UP0, UPT, UR54, 0x1, UPT ;  /* 0x000000013600788c */ /* 0x000fe4000bf05270 */
[----:B------:R-:W-:Y:S02]  /*54e0*/  UIMAD.WIDE.U32 UR8, UR37, UR55, URZ ;  /* 0x00000037250872a5 */ /* 0x000fe4000f8e00ff */
[----:B------:R-:W-:Y:S02]  /*54f0*/  UIMAD.WIDE.U32 UR10, UR38, UR52, URZ ;  /* 0x00000034260a72a5 */ /* 0x000fe4000f8e00ff */
[----:B------:R-:W-:Y:S02]  /*5500*/  UISETP.NE.AND UP1, UPT, UR43, 0x1, UPT ;  /* 0x000000012b00788c */ /* 0x000fe4000bf25270 */
[----:B------:R-:W-:Y:S01]  /*5510*/  UISETP.NE.AND UP2, UPT, UR42, 0x1, UPT ;  /* 0x000000012a00788c */ /* 0x000fe2000bf45270 */
[----:B------:R-:W-:Y:S02]  /*5520*/  UMOV UR4, UR5 ;  /* 0x0000000500047c82 */ /* 0x000fe40008000000 */
[----:B--2---:R-:W-:Y:S03]  /*5530*/  USHF.R.U32.HI UR5, URZ, UR12, UR4 ;  /* 0x0000000cff057299 */ /* 0x004fe60008011604 */
[----:B------:R-:W-:Y:S02]  /*5540*/  UMOV UR4, UR7 ;  /* 0x0000000700047c82 */ /* 0x000fe40008000000 */
[----:B------:R-:W-:Y:S02]  /*5550*/  USHF.R.U32.HI UR7, URZ, UR53, UR4 ;  /* 0x00000035ff077299 */ /* 0x000fe40008011604 */
[----:B------:R-:W-:Y:S02]  /*5560*/  USEL UR4, UR56, UR5, !UP0 ;  /* 0x0000000538047287 */ /* 0x000fe4000c000000 */
[----:B------:R-:W-:Y:S01]  /*5570*/  USEL UR7, UR57, UR7, !UP1 ;  /* 0x0000000739077287 */ /* 0x000fe2000c800000 */
[----:B------:R-:W-:Y:S01]  /*5580*/  UMOV UR5, UR9 ;  /* 0x0000000900057c82 */ /* 0x000fe20008000000 */
[----:B------:R-:W-:Y:S02]  /*5590*/  UIMAD.WIDE.U32 UR8, UR4, UR40, URZ ;  /* 0x00000028040872a5 */ /* 0x000fe4000f8e00ff */
[----:B------:R-:W-:Y:S03]  /*55a0*/  USHF.R.U32.HI UR6, URZ, UR12, UR5 ;  /* 0x0000000cff067299 */ /* 0x000fe60008011605 */
[----:B------:R-:W-:Y:S01]  /*55b0*/  UMOV UR5, UR11 ;  /* 0x0000000b00057c82 */ /* 0x000fe20008000000 */
[----:B------:R-:W-:Y:S02]  /*55c0*/  UIMAD.WIDE.U32 UR10, UR7, UR40, URZ ;  /* 0x00000028070a72a5 */ /* 0x000fe4000f8e00ff */
[----:B------:R-:W-:Y:S02]  /*55d0*/  USHF.R.U32.HI UR12, URZ, UR53, UR5 ;  /* 0x00000035ff0c7299 */ /* 0x000fe40008011605 */
[----:B------:R-:W-:Y:S01]  /*55e0*/  USEL UR6, UR37, UR6, !UP0 ;  /* 0x0000000625067287 */ /* 0x000fe2000c000000 */
[----:B------:R-:W-:Y:S02]  /*55f0*/  UMOV UR5, UR9 ;  /* 0x0000000900057c82 */ /* 0x000fe40008000000 */
[----:B------:R-:W-:Y:S01]  /*5600*/  UMOV UR10, UR11 ;  /* 0x0000000b000a7c82 */ /* 0x000fe20008000000 */
[----:B------:R-:W-:Y:S02]  /*5610*/  @UP2 USHF.R.U32.HI UR4, URZ, UR41, UR5 ;  /* 0x00000029ff042299 */ /* 0x000fe40008011605 */
[----:B------:R-:W-:Y:S02]  /*5620*/  @UP2 USHF.R.U32.HI UR7, URZ, UR41, UR10 ;  /* 0x00000029ff072299 */ /* 0x000fe4000801160a */
[----:B------:R-:W-:Y:S02]  /*5630*/  UIMAD UR4, UR42, UR4, URZ ;  /* 0x000000042a0472a4 */ /* 0x000fe4000f8e02ff */
[----:B------:R-:W-:Y:S02]  /*5640*/  UIMAD.WIDE.U32 UR10, UR6, UR40, URZ ;  /* 0x00000028060a72a5 */ /* 0x000fe4000f8e00ff */
[----:B------:R-:W-:Y:S02]  /*5650*/  USEL UR5, UR38, UR12, !UP1 ;  /* 0x0000000c26057287 */ /* 0x000fe4000c800000 */
[----:B------:R-:W-:Y:S02]  /*5660*/  UIMAD UR8, UR42, UR7, URZ ;  /* 0x000000072a0872a4 */ /* 0x000fe4000f8e02ff */
[----:B------:R-:W-:Y:S03]  /*5670*/  UISETP.GE.AND UP0, UPT, UR6, UR4, UPT ;  /* 0x000000040600728c */ /* 0x000fe6000bf06270 */
[----:B------:R-:W-:Y:S01]  /*5680*/  UMOV UR4, UR11 ;  /* 0x0000000b00047c82 */ /* 0x000fe20008000000 */
[----:B------:R-:W-:Y:S02]  /*5690*/  UISETP.GE.OR UP0, UPT, UR5, UR8, UP0 ;  /* 0x000000080500728c */ /* 0x000fe40008706670 */
[----:B------:R-:W-:Y:S02]  /*56a0*/  USHF.R.U32.HI UR4, URZ, UR41, UR4 ;  /* 0x00000029ff047299 */ /* 0x000fe40008011604 */
[----:B------:R-:W-:Y:S02]  /*56b0*/  UIMAD.WIDE.U32 UR8, UR5, UR40, URZ ;  /* 0x00000028050872a5 */ /* 0x000fe4000f8e00ff */
[----:B------:R-:W-:Y:S02]  /*56c0*/  USEL UR11, UR6, UR4, !UP2 ;  /* 0x00000004060b7287 */ /* 0x000fe4000d000000 */
[----:B------:R-:W-:Y:S02]  /*56d0*/  UIADD3 UR8, UPT, UPT, -UR5, URZ, URZ ;  /* 0x000000ff05087290 */ /* 0x000fe4000fffe1ff */
[----:B------:R-:W-:Y:S01]  /*56e0*/  UIADD3 UR10, UPT, UPT, -UR11, URZ, URZ ;  /* 0x000000ff0b0a7290 */ /* 0x000fe2000fffe1ff */
[----:B------:R-:W-:Y:S01]  /*56f0*/  @!UP0 UMOV UR4, UR9 ;  /* 0x0000000900048c82 */ /* 0x000fe20008000000 */
[----:B------:R-:W-:Y:S02]  /*5700*/  UIADD3 UR9, UPT, UPT, -UR6, URZ, URZ ;  /* 0x000000ff06097290 */ /* 0x000fe4000fffe1ff */
[----:B------:R-:W-:Y:S02]  /*5710*/  @!UP0 USHF.R.U32.HI UR4, URZ, UR41, UR4 ;  /* 0x00000029ff048299 */ /* 0x000fe40008011604 */
[----:B------:R-:W-:Y:S02]  /*5720*/  UIMAD UR10, UR42, UR10, UR6 ;  /* 0x0000000a2a0a72a4 */ /* 0x000fe4000f8e0206 */
[----:B------:R-:W-:Y:S04]  /*5730*/  @!UP0 USEL UR4, UR5, UR4, !UP2 ;  /* 0x0000000405048287 */ /* 0x000fe8000d000000 */
[----:B------:R-:W-:Y:S02]  /*5740*/  @!UP0 UIMAD UR10, UR7, UR10, UR4 ;  /* 0x0000000a070a82a4 */ /* 0x000fe4000f8e0204 */
[----:B------:R-:W-:Y:S02]  /*5750*/  @!UP0 UIADD3 UR11, UPT, UPT, UR11, -UR4, URZ ;  /* 0x800000040b0b8290 */ /* 0x000fe4000fffe0ff */
[----:B------:R-:W-:Y:S02]  /*5760*/  UIMAD UR7, UR43, UR8, UR38 ;  /* 0x000000082b0772a4 */ /* 0x000fe4000f8e0226 */
[----:B------:R-:W-:Y:S02]  /*5770*/  @!UP0 UIMAD UR6, UR11, UR42, UR5 ;  /* 0x0000002a0b0682a4 */ /* 0x000fe4000f8e0205 */
[----:B------:R-:W-:Y:S01]  /*5780*/  UIMAD UR4, UR54, UR9, UR37 ;  /* 0x00000009360472a4 */ /* 0x000fe2000f8e0225 */
[----:B------:R-:W-:Y:S02]  /*5790*/  @!UP0 UMOV UR5, UR10 ;  /* 0x0000000a00058c82 */ /* 0x000fe40008000000 */
[----:B------:R-:W-:Y:S02]  /*57a0*/  UIMAD UR38, UR5, UR43, UR7 ;  /* 0x0000002b052672a4 */ /* 0x000fe4000f8e0207 */
[----:B------:R-:W-:Y:S11]  /*57b0*/  UIMAD UR37, UR6, UR54, UR4 ;  /* 0x00000036062572a4 */ /* 0x000ff6000f8e0204 */
[----:B------:R-:W-:Y:S01]  /*57c0*/  @!UPT UIADD3 URZ, UPT, UPT, URZ, URZ, URZ ;  /* 0x000000fffffff290 */ /* 0x000fe2000fffe0ff */
.L_x_98:
[----:B------:R-:W-:Y:S01]  /*57d0*/  UISETP.NE.AND UP0, UPT, UR39, 0x1, UPT ;  /* 0x000000012700788c */ /* 0x000fe2000bf05270 */
[----:B------:R-:W-:Y:S01]  /*57e0*/  IADD3 R162, PT, PT, R162, 0x1, RZ ;  /* 0x00000001a2a27810 */ /* 0x000fe20007ffe0ff */
[----:B------:R-:W-:Y:S02]  /*57f0*/  USHF.L.U32 UR50, UR16, 0x7, URZ ;  /* 0x0000000710327899 */ /* 0x000fe400080006ff */
[----:B------:R-:W-:Y:S07]  /*5800*/  USHF.L.U32 UR49, UR20, 0x7, URZ ;  /* 0x0000000714317899 */ /* 0x000fee00080006ff */
[----:B------:R-:W2:Y:S01]  /*5810*/  @!UP0 LDCU.128 UR12, c[0x0][0xb10] ;  /* 0x00016200ff0c87ac */ /* 0x000ea20008000c00 */
[----:B------:R-:W3:Y:S01]  /*5820*/  @!UP0 LDCU UR5, c[0x0][0xb0c] ;  /* 0x00016180ff0587ac */ /* 0x000ee20008000800 */
[----:B------:R-:W4:Y:S01]  /*5830*/  @!UP0 LDCU UR10, c[0x0][0xb20] ;  /* 0x00016400ff0a87ac */ /* 0x000f220008000800 */
[----:B--2---:R-:W-:Y:S02]  /*5840*/  UIMAD.WIDE.U32 UR8, UR38, UR12, URZ ;  /* 0x0000000c260872a5 */ /* 0x004fe4000f8e00ff */
[----:B------:R-:W-:Y:S02]  /*5850*/  UIMAD.WIDE.U32 UR6, UR37, UR15, URZ ;  /* 0x0000000f250672a5 */ /* 0x000fe4000f8e00ff */
[----:B------:R-:W-:Y:S03]  /*5860*/  @!UP0 UISETP.NE.AND UP1, UPT, UR14, 0x1, UPT ;  /* 0x000000010e00888c */ /* 0x000fe6000bf25270 */
[----:B------:R-:W-:Y:S01]  /*5870*/  @!UP0 UMOV UR4, UR9 ;  /* 0x0000000900048c82 */ /* 0x000fe20008000000 */
[----:B---3--:R-:W-:Y:S02]  /*5880*/  @!UP0 UISETP.NE.AND UP2, UPT, UR5, 0x1, UPT ;  /* 0x000000010500888c */ /* 0x008fe4000bf45270 */
[----:B------:R-:W-:Y:S01]  /*5890*/  @!UP0 USHF.R.U32.HI UR4, URZ, UR13, UR4 ;  /* 0x0000000dff048299 */ /* 0x000fe20008011604 */
[----:B------:R-:W-:Y:S02]  /*58a0*/  @!UP0 UMOV UR6, UR7 ;  /* 0x0000000700068c82 */ /* 0x000fe40008000000 */
[----:B----4-:R-:W-:Y:S02]  /*58b0*/  @!UP0 USHF.R.U32.HI UR6, URZ, UR10, UR6 ;  /* 0x0000000aff068299 */ /* 0x010fe40008011606 */
[----:B------:R-:W-:Y:S02]  /*58c0*/  @!UP0 USEL UR7, UR38, UR4, !UP2 ;  /* 0x0000000426078287 */ /* 0x000fe4000d000000 */
[----:B------:R-:W-:Y:S04]  /*58d0*/  @!UP0 USEL UR6, UR37, UR6, !UP1 ;  /* 0x0000000625068287 */ /* 0x000fe8000c800000 */
[----:B------:R-:W-:Y:S02]  /*58e0*/  @!UP0 UIADD3 UR4, UPT, UPT, -UR7, UR6, URZ ;  /* 0x0000000607048290 */ /* 0x000fe4000fffe1ff */
[----:B------:R-:W-:Y:S02]  /*58f0*/  @!UP0 UIADD3 UR6, UPT, UPT, UR7, -UR6, URZ ;  /* 0x8000000607068290 */ /* 0x000fe4000fffe0ff */
[----:B------:R-:W-:Y:S02]  /*5900*/  @!UP0 UIMAD UR38, UR4, UR5, UR38 ;  /* 0x00000005042682a4 */ /* 0x000fe4000f8e0226 */
[----:B------:R-:W-:Y:S02]  /*5910*/  @!UP0 UIMAD UR37, UR6, UR14, UR37 ;  /* 0x0000000e062582a4 */ /* 0x000fe4000f8e0225 */
[----:B------:R-:W-:Y:S09]  /*5920*/  ULOP3.LUT UP0, URZ, UR63, 0x1b0, URZ, 0xc0, !UPT ;  /* 0x000001b03fff7892 */ /* 0x000ff2000f80c0ff */
[----:B------:R-:W-:Y:S05]  /*5930*/  BRA.U !UP0, `(.L_x_99) ;  /* 0x0000000108407547 */ /* 0x000fea000b800000 */
[----:B------:R-:W2:Y:S01]  /*5940*/  LDCU.64 UR8, c[0x4][0x80] ;  /* 0x01001000ff0877ac */ /* 0x000ea20008000a00 */
[----:B------:R-:W-:Y:S01]  /*5950*/  MOV R3, 0x0 ;  /* 0x0000000000037802 */ /* 0x000fe20000000f00 */
[----:B------:R-:W-:Y:S02]  /*5960*/  HFMA2 R12, -RZ, RZ, 0, 5.9604644775390625e-08 ;  /* 0x00000001ff0c7431 */ /* 0x000fe400000001ff */
[----:B------:R-:W-:Y:S02]  /*5970*/  IMAD.MOV.U32 R8, RZ, RZ, 0x70 ;  /* 0x00000070ff087424 */ /* 0x000fe400078e00ff */
[----:B------:R-:W-:Y:S01]  /*5980*/  IMAD.MOV.U32 R13, RZ, RZ, RZ ;  /* 0x000000ffff0d7224 */ /* 0x000fe200078e00ff */
[----:B------:R-:W3:Y:S01]  /*5990*/  LDCU.64 UR6, c[0x4][0x88] ;  /* 0x01001100ff0677ac */ /* 0x000ee20008000a00 */
[----:B------:R-:W4:Y:S01]  /*59a0*/  LDC.64 R2, c[0x4][R3] ;  /* 0x0100000003027b82 */ /* 0x000f220000000a00 */
[----:B------:R-:W1:Y:S01]  /*59b0*/  LDCU.64 UR4, c[0x4][0x8] ;  /* 0x01000100ff0477ac */ /* 0x000e620008000a00 */
[----:B--2---:R-:W-:Y:S01]  /*59c0*/  MOV R5, UR9 ;  /* 0x0000000900057c02 */ /* 0x004fe20008000f00 */
[----:B------:R-:W-:Y:S01]  /*59d0*/  IMAD.U32 R4, RZ, RZ, UR8 ;  /* 0x00000008ff047e24 */ /* 0x000fe2000f8e00ff */
[----:B---3--:R-:W-:Y:S01]  /*59e0*/  MOV R7, UR7 ;  /* 0x0000000700077c02 */ /* 0x008fe20008000f00 */
[----:B------:R-:W-:Y:S01]  /*59f0*/  IMAD.U32 R6, RZ, RZ, UR6 ;  /* 0x00000006ff067e24 */ /* 0x000fe2000f8e00ff */
[----:B-1----:R-:W-:Y:S01]  /*5a00*/  MOV R11, UR5 ;  /* 0x00000005000b7c02 */ /* 0x002fe20008000f00 */
[----:B------:R-:W-:Y:S02]  /*5a10*/  IMAD.U32 R10, RZ, RZ, UR4 ;  /* 0x00000004ff0a7e24 */ /* 0x000fe4000f8e00ff */
[----:B------:R-:W-:Y:S07]  /*5a20*/  LEPC R20, `(.L_x_99) ;  /* 0x000000001014794e */ /* 0x000fee0000000000 */
[----:B----45:R-:W-:Y:S05]  /*5a30*/  CALL.ABS.NOINC R2 ;  /* 0x0000000002007343 */ /* 0x030fea0003c00000 */
.L_x_99:
[----:B------:R-:W-:Y:S01]  /*5a40*/  LOP3.LUT P0, RZ, R177, 0x1b0, RZ, 0xc0, !PT ;  /* 0x000001b0b1ff7812 */ /* 0x000fe2000780c0ff */
[----:B------:R-:W-:Y:S11]  /*5a50*/  BSSY.RECONVERGENT B6, `(.L_x_100) ;  /* 0x0000013000067945 */ /* 0x000ff60003800200 */
[----:B------:R-:W-:Y:S01]  /*5a60*/  @!UPT UIADD3 URZ, UPT, UPT, URZ, URZ, URZ ;  /* 0x000000fffffff290 */ /* 0x000fe2000fffe0ff */
[----:B------:R-:W-:Y:S05]  /*5a70*/  @!P0 BRA `(.L_x_101) ;  /* 0x0000000000408947 */ /* 0x000fea0003800000 */
        /* <DEDUP_REMOVED lines=16> */
.L_x_101:
[----:B------:R-:W-:Y:S05]  /*5b80*/  BSYNC.RECONVERGENT B6 ;  /* 0x0000000000067941 */ /* 0x000fea0003800200 */
.L_x_100:
[----:B------:R-:W-:Y:S01]  /*5b90*/  R2UR UR4, R160 ;  /* 0x00000000a00472ca */ /* 0x000fe200000e0000 */
[----:B------:R-:W-:Y:S01]  /*5ba0*/  UISETP.NE.U32.AND UP0, UPT, UR60, URZ, UPT ;  /* 0x000000ff3c00728c */ /* 0x000fe2000bf05070 */
[----:B------:R-:W-:Y:S02]  /*5bb0*/  ISETP.NE.U32.AND P4, PT, R156, RZ, PT ;  /* 0x000000ff9c00720c */ /* 0x000fe40003f85070 */
[----:B------:R-:W-:Y:S01]  /*5bc0*/  ISETP.NE.U32.AND P2, PT, RZ, UR46, PT ;  /* 0x0000002eff007c0c */ /* 0x000fe2000bf45070 */
[----:B------:R-:W-:Y:S01]  /*5bd0*/  UISETP.NE.AND.EX UP1, UPT, UR61, URZ, UPT, UP0 ;  /* 0x000000ff3d00728c */ /* 0x000fe2000bf25300 */
[----:B------:R-:W-:Y:S01]  /*5be0*/  ISETP.NE.AND.EX P4, PT, R157, RZ, PT, P4 ;  /* 0x000000ff9d00720c */ /* 0x000fe20003f85340 */
[----:B------:R-:W-:Y:S01]  /*5bf0*/  UPLOP3.LUT UP0, UPT, UPT, UPT, UPT, 0x40, 0x4 ;  /* 0x000000000004789c */ /* 0x000fe20003f0e870 */
[----:B------:R-:W-:Y:S05]  /*5c00*/  ISETP.NE.AND.EX P2, PT, RZ, UR47, PT, P2 ;  /* 0x0000002fff007c0c */ /* 0x000fea000bf45320 */
[----:B------:R-:W-:Y:S06]  /*5c10*/  UISETP.NE.AND UP2, UPT, UR4, URZ, UPT ;  /* 0x000000ff0400728c */ /* 0x000fec000bf45270 */
[----:B------:R-:W-:Y:S05]  /*5c20*/  PLOP3.LUT P1, PT, PT, PT, UP2, 0x80, 0x8 ;  /* 0x000000000008781c */ /* 0x000fea0003f2f028 */
[----:B------:R-:W-:Y:S06]  /*5c30*/  @UP2 UPLOP3.LUT UP0, UPT, UPT, UPT, UP1, 0x80, 0x8 ;  /* 0x000000000008289c */ /* 0x000fec0003f0f010 */
[----:B------:R-:W-:Y:S01]  /*5c40*/  PLOP3.LUT P0, PT, PT, PT, UP0, 0x80, 0x8 ;  /* 0x000000000008781c */ /* 0x000fe20003f0f008 */
[----:B------:R-:W-:Y:S01]  /*5c50*/  @!UPT UIADD3 URZ, UPT, UPT, URZ, URZ, URZ ;  /* 0x000000fffffff290 */ /* 0x000fe2000fffe0ff */
[----:B------:R-:W-:Y:S11]  /*5c60*/  BRA.U !UP1, `(.L_x_102) ;  /* 0x00000001093c7547 */ /* 0x000ff6000b800000 */
[----:B------:R-:W-:Y:S01]  /*5c70*/  UISETP.NE.U32.AND UP0, UPT, UR46, URZ, UPT ;  /* 0x000000ff2e00728c */ /* 0x000fe2000bf05070 */
[----:B-1----:R-:W-:Y:S01]  /*5c80*/  HFMA2 R0, -RZ, RZ, 0, 5.9604644775390625e-08 ;  /* 0x00000001ff007431 */ /* 0x002fe200000001ff */
[----:B------:R-:W1:Y:S01]  /*5c90*/  LDCU.64 UR8, c[0x0][0x358] ;  /* 0x00006b00ff0877ac */ /* 0x000e620008000a00 */
[----:B------:R-:W-:Y:S01]  /*5ca0*/  IMAD.MOV.U32 R158, RZ, RZ, 0x1 ;  /* 0x00000001ff9e7424 */ /* 0x000fe200078e00ff */
[----:B------:R-:W-:Y:S06]  /*5cb0*/  UISETP.NE.AND.EX UP0, UPT, UR47, URZ, UPT, UP0 ;  /* 0x000000ff2f00728c */ /* 0x000fec000bf05300 */
[----:B------:R-:W-:Y:S05]  /*5cc0*/  PLOP3.LUT P3, PT, PT, PT, UP0, 0x80, 0x8 ;  /* 0x000000000008781c */ /* 0x000fea0003f6f008 */
[----:B------:R-:W2:Y:S01]  /*5cd0*/  @UP0 LDCU.64 UR4, c[0x0][0x888] ;  /* 0x00011100ff0407ac */ /* 0x000ea20008000a00 */
[----:B------:R-:W-:Y:S07]  /*5ce0*/  @UP0 UIMAD UR6, UR36, UR60, URZ ;  /* 0x0000003c240602a4 */ /* 0x000fee000f8e02ff */
[----:B------:R-:W-:Y:S01]  /*5cf0*/  @!P3 PRMT R158, R0, 0x7610, R158 ;  /* 0x00007610009eb816 */ /* 0x000fe2000000009e */
[----:B--2---:R-:W-:Y:S06]  /*5d00*/  @UP0 UIMAD.WIDE UR4, UR6, 0x4, UR4 ;  /* 0x00000004060408a5 */ /* 0x004fec000f8e0204 */
[----:B------:R-:W-:Y:S01]  /*5d10*/  IMAD.U32 R2, RZ, RZ, UR4 ;  /* 0x00000004ff027e24 */ /* 0x000fe2000f8e00ff */
[----:B------:R-:W-:Y:S04]  /*5d20*/  MOV R3, UR5 ;  /* 0x0000000500037c02 */ /* 0x000fe80008000f00 */
[----:B------:R-:W2:Y:S01]  /*5d30*/  @!UP0 LDCU UR4, c[0x0][0x880] ;  /* 0x00011000ff0487ac */ /* 0x000ea20008000800 */
[----:B-1---5:R3:W5:Y:S02]  /*5d40*/  @P3 LDG.E R73, desc[UR8][R2.64] ;  /* 0x0000000802493981 */ /* 0x022764000c1e1900 */
[----:B--23--:R-:W-:Y:S02]  /*5d50*/  @!P3 IMAD.U32 R73, RZ, RZ, UR4 ;  /* 0x00000004ff49be24 */ /* 0x00cfe4000f8e00ff */
.L_x_102:
[----:B------:R-:W-:Y:S05]  /*5d60*/  @!P4 BRA `(.L_x_103) ;  /* 0x000000000024c947 */ /* 0x000fea0003800000 */
[----:B------:R-:W-:Y:S01]  /*5d70*/  ISETP.NE.U32.AND P3, PT, R138, RZ, PT ;  /* 0x000000ff8a00720c */ /* 0x000fe20003f65070 */
[----:B------:R-:W2:Y:S03]  /*5d80*/  LDCU.64 UR4, c[0x0][0x358] ;  /* 0x00006b00ff0477ac */ /* 0x000ea60008000a00 */
[----:B------:R-:W-:Y:S11]  /*5d90*/  ISETP.NE.AND.EX P3, PT, R139, RZ, PT, P3 ;  /* 0x000000ff8b00720c */ /* 0x000ff60003f65330 */
[----:B------:R-:W-:Y:S02]  /*5da0*/  @!UPT UIADD3 URZ, UPT, UPT, URZ, URZ, URZ ;  /* 0x000000fffffff290 */ /* 0x000fe4000fffe0ff */
[----:B------:R-:W3:Y:S01]  /*5db0*/  @P3 LDC.64 R2, c[0x0][0x8a8] ;  /* 0x00022a00ff023b82 */ /* 0x000ee20000000a00 */
[----:B-1----:R-:W-:Y:S04]  /*5dc0*/  @P3 IMAD R0, R156, UR36, RZ ;  /* 0x000000249c003c24 */ /* 0x002fe8000f8e02ff */
[----:B---3--:R-:W-:Y:S05]  /*5dd0*/  @P3 IMAD.WIDE R2, R0, 0x4, R2 ;  /* 0x0000000400023825 */ /* 0x008fea00078e0202 */
[----:B--2--5:R2:W5:Y:S02]  /*5de0*/  @P3 LDG.E R70, desc[UR4][R2.64] ;  /* 0x0000000402463981 */ /* 0x024564000c1e1900 */
[----:B--2---:R-:W3:Y:S02]  /*5df0*/  @!P3 LDC R70, c[0x0][0x8a0] ;  /* 0x00022800ff46bb82 */ /* 0x004ee40000000800 */
.L_x_103:
[----:B-----5:R-:W-:Y:S01]  /*5e00*/  FSETP.NEU.AND P4, PT, R73, RZ, PT ;  /* 0x000000ff4900720b */ /* 0x020fe20003f8d000 */
[----:B------:R-:W-:Y:S01]  /*5e10*/  BSSY B1, `(.L_x_104) ;  /* 0x0000047000017945 */ /* 0x000fe20003800000 */
[----:B------:R-:W-:Y:S01]  /*5e20*/  SEL R5, RZ, 0xffffffff, P2 ;  /* 0xffffffffff057807 */ /* 0x000fe20001000000 */
[----:B------:R-:W-:Y:S01]  /*5e30*/  IMAD.MOV.U32 R186, RZ, RZ, 0x1 ;  /* 0x00000001ffba7424 */ /* 0x000fe200078e00ff */
[----:B------:R-:W-:Y:S01]  /*5e40*/  LOP3.LUT P3, RZ, R158, 0xff, RZ, 0xc0, !PT ;  /* 0x000000ff9eff7812 */ /* 0x000fe2000786c0ff */
[----:B------:R-:W-:Y:S01]  /*5e50*/  IMAD R71, R68, 0x80, R69 ;  /* 0x0000008044477824 */ /* 0x000fe200078e0245 */
[----:B-1----:R-:W-:Y:S02]  /*5e60*/  @P1 SEL R0, RZ, 0xffffffff, P4 ;  /* 0xffffffffff001807 */ /* 0x002fe40002000000 */
[----:B------:R-:W-:Y:S02]  /*5e70*/  CS2R R154, SRZ ;  /* 0x00000000009a7805 */ /* 0x000fe4000001ff00 */
[----:B------:R-:W-:Y:S02]  /*5e80*/  LEA R3, R166, UR44, 0x3 ;  /* 0x0000002ca6037c11 */ /* 0x000fe4000f8e18ff */
[----:B------:R-:W-:Y:S02]  /*5e90*/  CS2R R152, SRZ ;  /* 0x0000000000987805 */ /* 0x000fe4000001ff00 */
[----:B------:R-:W-:Y:S02]  /*5ea0*/  @P0 SEL R0, R5, R0, !P3 ;  /* 0x0000000005000207 */ /* 0x000fe40005800000 */
[----:B------:R-:W-:Y:S02]  /*5eb0*/  CS2R R150, SRZ ;  /* 0x0000000000967805 */ /* 0x000fe4000001ff00 */
[----:B------:R-:W-:Y:S02]  /*5ec0*/  LEA R161, R68, UR44, 0x3 ;  /* 0x0000002c44a17c11 */ /* 0x000fe4000f8e18ff */
[----:B------:R-:W-:Y:S02]  /*5ed0*/  CS2R R148, SRZ ;  /* 0x0000000000947805 */ /* 0x000fe4000001ff00 */
[----:B------:R-:W-:Y:S02]  /*5ee0*/  @P1 LOP3.LUT R0, R0, 0x1, RZ, 0xc0, !PT ;  /* 0x0000000100001812 */ /* 0x000fe400078ec0ff */
[----:B------:R-:W-:Y:S02]  /*5ef0*/  CS2R R146, SRZ ;  /* 0x0000000000927805 */ /* 0x000fe4000001ff00 */
[----:B------:R-:W-:Y:S02]  /*5f00*/  SHF.L.U32 R4, R168, 0x1f, RZ ;  /* 0x0000001fa8047819 */ /* 0x000fe400000006ff */
[----:B------:R-:W-:Y:S02]  /*5f10*/  CS2R R144, SRZ ;  /* 0x0000000000907805 */ /* 0x000fe4000001ff00 */
[----:B------:R-:W-:Y:S02]  /*5f20*/  ISETP.NE.U32.OR P6, PT, R0, 0x1, !P1 ;  /* 0x000000010000780c */ /* 0x000fe40004fc5470 */
[----:B------:R-:W-:Y:S02]  /*5f30*/  CS2R R142, SRZ ;  /* 0x00000000008e7805 */ /* 0x000fe4000001ff00 */
[----:B------:R-:W-:Y:S02]  /*5f40*/  PLOP3.LUT P2, PT, PT, PT, UP1, 0x80, 0x8 ;  /* 0x000000000008781c */ /* 0x000fe40003f4f018 */
[----:B------:R-:W-:Y:S02]  /*5f50*/  CS2R R140, SRZ ;  /* 0x00000000008c7805 */ /* 0x000fe4000001ff00 */
[----:B------:R-:W-:Y:S02]  /*5f60*/  SEL R0, RZ, 0xffffffff, P4 ;  /* 0xffffffffff007807 */ /* 0x000fe40002000000 */
[----:B------:R-:W-:Y:S03]  /*5f70*/  P2R R172, PR, RZ, 0x40 ;  /* 0x00000040ffac7803 */ /* 0x000fe60000000000 */
[----:B------:R-:W-:Y:S04]  /*5f80*/  @P6 SHF.L.U32 R2, R165, 0x1f, RZ ;  /* 0x0000001fa5026819 */ /* 0x000fe800000006ff */
[----:B------:R-:W-:Y:S01]  /*5f90*/  @P2 SEL R0, R5, R0, !P3 ;  /* 0x0000000005002207 */ /* 0x000fe20005800000 */
[----:B------:R-:W1:Y:S03]  /*5fa0*/  @P6 SYNCS.PHASECHK.TRANS64.TRYWAIT P1, [R3+URZ+0x40], R2 ;  /* 0x00004002030065a7 */ /* 0x000e6600080211ff */
[----:B------:R-:W-:Y:S04]  /*5fb0*/  LOP3.LUT R0, R0, 0x1, RZ, 0xc0, !PT ;  /* 0x0000000100007812 */ /* 0x000fe800078ec0ff */
[----:B------:R-:W-:Y:S04]  /*5fc0*/  ISETP.NE.U32.AND P5, PT, R0, 0x1, PT ;  /* 0x000000010000780c */ /* 0x000fe80003fa5070 */
[----:B------:R-:W-:Y:S01]  /*5fd0*/  P2R R187, PR, RZ, 0x20 ;  /* 0x00000020ffbb7803 */ /* 0x000fe20000000000 */
[----:B------:R2:W4:Y:S01]  /*5fe0*/  SYNCS.PHASECHK.TRANS64.TRYWAIT P0, [R161+URZ+0x90], R4 ;  /* 0x00009004a10075a7 */ /* 0x00052200080011ff */
[----:B-1----:R-:W-:Y:S01]  /*5ff0*/  @P6 SEL R186, RZ, 0x1, !P1 ;  /* 0x00000001ffba6807 */ /* 0x002fe20004800000 */
[----:B--2---:R-:W-:Y:S06]  /*6000*/  @!P6 BRA `(.L_x_105) ;  /* 0x00000000009ce947 */ /* 0x004fec0003800000 */
[----:B------:R-:W-:Y:S01]  /*6010*/  @P5 IMAD R7, R166, 0x2000, R171 ;  /* 0x00002000a6075824 */ /* 0x000fe200078e02ab */
[----:B------:R-:W1:Y:S01]  /*6020*/  S2R R0, SR_CgaCtaId ;  /* 0x0000000000007919 */ /* 0x000e620000008800 */
[----:B------:R-:W-:Y:S01]  /*6030*/  ISETP.NE.AND P1, PT, R186, RZ, PT ;  /* 0x000000ffba00720c */ /* 0x000fe20003f25270 */
[----:B------:R-:W-:Y:S01]  /*6040*/  BSSY B0, `(.L_x_106) ;  /* 0x0000010000007945 */ /* 0x000fe20003800000 */
[--C-:B------:R-:W-:Y:S01]  /*6050*/  @P5 IMAD R8, R176, -0x10, R7.reuse ;  /* 0xfffffff0b0085824 */ /* 0x100fe200078e0207 */
[----:B------:R-:W-:Y:S01]  /*6060*/  CS2R R142, SRZ ;  /* 0x00000000008e7805 */ /* 0x000fe2000001ff00 */
[----:B------:R-:W-:Y:S01]  /*6070*/  @P5 IMAD R6, R170, -0x10, R7 ;  /* 0xfffffff0aa065824 */ /* 0x000fe200078e0207 */
[----:B------:R-:W-:Y:S01]  /*6080*/  CS2R R140, SRZ ;  /* 0x00000000008c7805 */ /* 0x000fe2000001ff00 */
[----:B------:R-:W-:Y:S01]  /*6090*/  @P5 IMAD R5, R169, 0x10, R8 ;  /* 0x00000010a9055824 */ /* 0x000fe200078e0208 */
[----:B------:R-:W-:Y:S02]  /*60a0*/  CS2R R150, SRZ ;  /* 0x0000000000967805 */ /* 0x000fe4000001ff00 */
[----:B------:R-:W-:Y:S02]  /*60b0*/  CS2R R148, SRZ ;  /* 0x0000000000947805 */ /* 0x000fe4000001ff00 */
[----:B------:R-:W-:Y:S02]  /*60c0*/  CS2R R146, SRZ ;  /* 0x0000000000927805 */ /* 0x000fe4000001ff00 */
[----:B------:R-:W-:Y:S02]  /*60d0*/  CS2R R144, SRZ ;  /* 0x0000000000907805 */ /* 0x000fe4000001ff00 */
[----:B------:R-:W-:Y:S02]  /*60e0*/  CS2R R154, SRZ ;  /* 0x00000000009a7805 */ /* 0x000fe4000001ff00 */
[----:B------:R-:W-:Y:S01]  /*60f0*/  CS2R R152, SRZ ;  /* 0x0000000000987805 */ /* 0x000fe2000001ff00 */
[----:B------:R-:W-:Y:S06]  /*6100*/  @P1 BRA `(.L_x_107) ;  /* 0x00000000000c1947 */ /* 0x000fec0003800000 */
[----:B------:R-:W-:Y:S04]  /*6110*/  SHF.L.U32 R2, R165, 0x1f, RZ ;  /* 0x0000001fa5027819 */ /* 0x000fe800000006ff */
[----:B------:R-:W2:Y:S02]  /*6120*/  SYNCS.PHASECHK.TRANS64.TRYWAIT P1, [R3+URZ+0x40], R2 ;  /* 0x00004002030075a7 */ /* 0x000ea400080211ff */
[----:B--2---:R-:W-:Y:S05]  /*6130*/  @!P1 BRA `(.L_x_108) ;  /* 0x0000003400709947 */ /* 0x004fea0003800000 */
.L_x_107:
[----:B------:R-:W-:Y:S05]  /*6140*/  BSYNC B0 ;  /* 0x0000000000007941 */ /* 0x000fea0003800000 */
.L_x_106:
[----:B------:R-:W-:Y:S01]  /*6150*/  ISETP.NE.AND P1, PT, R187, RZ, PT ;  /* 0x000000ffbb00720c */ /* 0x000fe20003f25270 */
[----:B--2---:R-:W-:Y:S02]  /*6160*/  VIADD R3, R3, 0x50 ;  /* 0x0000005003037836 */ /* 0x004fe40000000000 */
[----:B------:R-:W-:Y:S03]  /*6170*/  VIADD R166, R166, 0x1 ;  /* 0x00000001a6a67836 */ /* 0x000fe60000000000 */
[----:B-1----:R-:W-:Y:S07]  /*6180*/  PRMT R0, R0, 0x654, R3 ;  /* 0x0000065400007816 */ /* 0x002fee0000000003 */
[----:B------:R1:W2:Y:S04]  /*6190*/  @P1 LDS.128 R140, [R7] ;  /* 0x00000000078c1984 */ /* 0x0002a80000000c00 */
[----:B------:R1:W1:Y:S04]  /*61a0*/  @P1 LDS.128 R148, [R6+0x20] ;  /* 0x0000200006941984 */ /* 0x0002680000000c00 */
[----:B------:R1:W1:Y:S04]  /*61b0*/  @P1 LDS.128 R144, [R8+0x10] ;  /* 0x0000100008901984 */ /* 0x0002680000000c00 */
[----:B------:R1:W1:Y:S01]  /*61c0*/  @P1 LDS.128 R152, [R5+0x10] ;  /* 0x0000100005981984 */ /* 0x0002620000000c00 */
[C---:B------:R-:W-:Y:S01]  /*61d0*/  ISETP.NE.AND P1, PT, R166.reuse, 0x2, PT ;  /* 0x00000002a600780c */ /* 0x040fe20003f25270 */
[----:B------:R-:W-:Y:S01]  /*61e0*/  @!PT LDS RZ, [RZ] ;  /* 0x00000000fffff984 */ /* 0x000fe20000000800 */
[----:B------:R-:W-:Y:S01]  /*61f0*/  @!PT LDS RZ, [RZ] ;  /* 0x00000000fffff984 */ /* 0x000fe20000000800 */
[----:B------:R-:W-:Y:S01]  /*6200*/  @!PT LDS RZ, [RZ] ;  /* 0x00000000fffff984 */ /* 0x000fe20000000800 */
[----:B------:R-:W-:Y:S01]  /*6210*/  @!PT LDS RZ, [RZ] ;  /* 0x00000000fffff984 */ /* 0x000fe20000000800 */
[----:B------:R5:W-:Y:S06]  /*6220*/  MEMBAR.ALL.CTA ;  /* 0x0000000000007992 */ /* 0x000bec0000008000 */
[----:B-----5:R-:W5:Y:S01]  /*6230*/  FENCE.VIEW.ASYNC.S ;  /* 0x00000000000073c6 */ /* 0x020f620000000000 */
[----:B------:R-:W-:Y:S01]  /*6240*/  SEL R166, R166, RZ, P1 ;  /* 0x000000ffa6a67207 */ /* 0x000fe20000800000 */
[----:B-----5:R5:W-:Y:S02]  /*6250*/  SYNCS.ARRIVE.TRANS64.RED.A1T0 RZ, [R0+URZ], RZ ;  /* 0x000000ff00ff79a7 */ /* 0x020be400081004ff */
[----:B-----5:R-:W-:Y:S04]  /*6260*/  SEL R0, RZ, 0x1, P1 ;  /* 0x00000001ff007807 */ /* 0x020fe80000800000 */
[----:B--2---:R-:W-:Y:S02]  /*6270*/  LOP3.LUT R165, R165, R0, RZ, 0x3c, !PT ;  /* 0x00000000a5a57212 */ /* 0x004fe400078e3cff */
.L_x_105:
[----:B------:R-:W-:Y:S05]  /*6280*/  BSYNC B1 ;  /* 0x0000000000017941 */ /* 0x000fea0003800000 */
.L_x_104:
[----:B------:R-:W-:Y:S04]  /*6290*/  SHF.R.U32.HI R0, RZ, 0x15, R71 ;  /* 0x00000015ff007819 */ /* 0x000fe80000011647 */
[----:B------:R-:W-:Y:S01]  /*62a0*/  LOP3.LUT P1, RZ, R0, 0x3, R159, 0x48, !PT ;  /* 0x0000000300ff7812 */ /* 0x000fe2000782489f */
[----:B------:R-:W-:Y:S01]  /*62b0*/  @!UPT UIADD3 URZ, UPT, UPT, URZ, URZ, URZ ;  /* 0x000000fffffff290 */ /* 0x000fe2000fffe0ff */
[----:B----4-:R-:W-:Y:S11]  /*62c0*/  @P0 BRA `(.L_x_109) ;  /* 0x0000000000080947 */ /* 0x010ff60003800000 */
[----:B------:R-:W2:Y:S02]  /*62d0*/  SYNCS.PHASECHK.TRANS64.TRYWAIT P0, [R161+URZ+0x90], R4 ;  /* 0x00009004a10075a7 */ /* 0x000ea400080011ff */
[----:B--2---:R-:W-:Y:S05]  /*62e0*/  @!P0 BRA `(.L_x_110) ;  /* 0x0000003400188947 */ /* 0x004fea0003800000 */
.L_x_109:
[----:B------:R-:W-:Y:S04]  /*62f0*/  BSSY.RECONVERGENT B6, `(.L_x_111) ;  /* 0x0000012000067945 */ /* 0x000fe80003800200 */
[----:B------:R-:W-:Y:S05]  /*6300*/  @!P1 BRA `(.L_x_112) ;  /* 0x0000000000409947 */ /* 0x000fea0003800000 */
[----:B------:R-:W4:Y:S01]  /*6310*/  LDCU.64 UR8, c[0x4][0x70] ;  /* 0x01000e00ff0877ac */ /* 0x000f220008000a00 */
[----:B------:R-:W-:Y:S01]  /*6320*/  MOV R3, 0x0 ;  /* 0x0000000000037802 */ /* 0x000fe20000000f00 */
[----:B------:R-:W-:Y:S02]  /*6330*/  HFMA2 R12, -RZ, RZ, 0, 5.9604644775390625e-08 ;  /* 0x00000001ff0c7431 */ /* 0x000fe400000001ff */
[----:B-1----:R-:W-:Y:S02]  /*6340*/  IMAD.MOV.U32 R8, RZ, RZ, 0x192 ;  /* 0x00000192ff087424 */ /* 0x002fe400078e00ff */
[----:B------:R-:W-:Y:S01]  /*6350*/  IMAD.MOV.U32 R13, RZ, RZ, RZ ;  /* 0x000000ffff0d7224 */ /* 0x000fe200078e00ff */
[----:B------:R-:W1:Y:S01]  /*6360*/  LDCU.64 UR6, c[0x4][0x78] ;  /* 0x01000f00ff0677ac */ /* 0x000e620008000a00 */
[----:B------:R-:W3:Y:S01]  /*6370*/  LDC.64 R2, c[0x4][R3] ;  /* 0x0100000003027b82 */ /* 0x000ee20000000a00 */
[----:B------:R-:W5:Y:S01]  /*6380*/  LDCU.64 UR4, c[0x4][0x10] ;  /* 0x01000200ff0477ac */ /* 0x000f620008000a00 */
[----:B----4-:R-:W-:Y:S01]  /*6390*/  MOV R5, UR9 ;  /* 0x0000000900057c02 */ /* 0x010fe20008000f00 */
[----:B--2---:R-:W-:Y:S01]  /*63a0*/  IMAD.U32 R4, RZ, RZ, UR8 ;  /* 0x00000008ff047e24 */ /* 0x004fe2000f8e00ff */
[----:B-1----:R-:W-:Y:S01]  /*63b0*/  MOV R7, UR7 ;  /* 0x0000000700077c02 */ /* 0x002fe20008000f00 */
[----:B------:R-:W-:Y:S01]  /*63c0*/  IMAD.U32 R6, RZ, RZ, UR6 ;  /* 0x00000006ff067e24 */ /* 0x000fe2000f8e00ff */
[----:B-----5:R-:W-:Y:S01]  /*63d0*/  MOV R11, UR5 ;  /* 0x00000005000b7c02 */ /* 0x020fe20008000f00 */
[----:B------:R-:W-:Y:S02]  /*63e0*/  IMAD.U32 R10, RZ, RZ, UR4 ;  /* 0x00000004ff0a7e24 */ /* 0x000fe4000f8e00ff */
[----:B------:R-:W-:Y:S07]  /*63f0*/  LEPC R20, `(.L_x_112) ;  /* 0x000000001014794e */ /* 0x000fee0000000000 */
[----:B---3--:R-:W-:Y:S05]  /*6400*/  CALL.ABS.NOINC R2 ;  /* 0x0000000002007343 */ /* 0x008fea0003c00000 */
.L_x_112:
[----:B------:R-:W-:Y:S05]  /*6410*/  BSYNC.RECONVERGENT B6 ;  /* 0x0000000000067941 */ /* 0x000fea0003800200 */
.L_x_111:
[-C--:B------:R-:W-:Y:S01]  /*6420*/  F2FP.F16.E5M2.UNPACK_B R74, R140.reuse ;  /* 0x0000008cff4a723e */ /* 0x080fe200020004ff */
[----:B------:R-:W-:Y:S05]  /*6430*/  WARPSYNC.ALL ;  /* 0x0000000000007948 */ /* 0x000fea0003800000 */
[----:B------:R-:W-:Y:S01]  /*6440*/  R2UR UR4, R71 ;  /* 0x00000000470472ca */ /* 0x000fe200000e0000 */
[--C-:B------:R-:W-:Y:S01]  /*6450*/  HADD2.F32 R72, -RZ, R74.reuse.H0_H0 ;  /* 0x2000004aff487230 */ /* 0x100fe20000004100 */
[----:B------:R-:W-:Y:S01]  /*6460*/  F2FP.F16.E5M2.UNPACK_B R76, R140.H1 ;  /* 0x0000008cff4c723e */ /* 0x000fe200030004ff */
[----:B------:R-:W-:Y:S01]  /*6470*/  HADD2.F32 R75, -RZ, R74.H1_H1 ;  /* 0x3000004aff4b7230 */ /* 0x000fe20000004100 */
[-C--:B------:R-:W-:Y:S01]  /*6480*/  F2FP.F16.E5M2.UNPACK_B R78, R141.reuse ;  /* 0x0000008dff4e723e */ /* 0x080fe200020004ff */
[----:B------:R-:W-:Y:S01]  /*6490*/  BSSY.RECONVERGENT B0, `(.L_x_113) ;  /* 0x000011d000007945 */ /* 0x000fe20003800200 */
[----:B------:R-:W-:Y:S01]  /*64a0*/  F2FP.F16.E5M2.UNPACK_B R80, R141.H1 ;  /* 0x0000008dff50723e */ /* 0x000fe200030004ff */
[----:B------:R-:W-:Y:S01]  /*64b0*/  HADD2.F32 R74, -RZ, R76.H0_H0 ;  /* 0x2000004cff4a7230 */ /* 0x000fe20000004100 */
[-C--:B------:R-:W-:Y:S01]  /*64c0*/  F2FP.F16.E5M2.UNPACK_B R82, R142.reuse ;  /* 0x0000008eff52723e */ /* 0x080fe200020004ff */
[--C-:B------:R-:W-:Y:S01]  /*64d0*/  HADD2.F32 R77, -RZ, R78.reuse.H0_H0 ;  /* 0x2000004eff4d7230 */ /* 0x100fe20000004100 */
[----:B------:R-:W-:Y:S01]  /*64e0*/  F2FP.F16.E5M2.UNPACK_B R84, R142.H1 ;  /* 0x0000008eff54723e */ /* 0x000fe200030004ff */
[----:B------:R-:W-:Y:S01]  /*64f0*/  HADD2.F32 R78, -RZ, R78.H1_H1 ;  /* 0x3000004eff4e7230 */ /* 0x000fe20000004100 */
[-C--:B------:R-:W-:Y:S01]  /*6500*/  F2FP.F16.E5M2.UNPACK_B R86, R143.reuse ;  /* 0x0000008fff56723e */ /* 0x080fe200020004ff */
[----:B-12---:R-:W3:Y:S01]  /*6510*/  LDTM.x64 R4, tmem[UR4] ;  /* 0x00000004000479ee */ /* 0x006ee20008340000 */
[----:B------:R-:W-:Y:S01]  /*6520*/  F2FP.F16.E5M2.UNPACK_B R88, R143.H1 ;  /* 0x0000008fff58723e */ /* 0x000fe200030004ff */
[----:B------:R-:W-:Y:S01]  /*6530*/  HADD2.F32 R76, -RZ, R76.H1_H1 ;  /* 0x3000004cff4c7230 */ /* 0x000fe20000004100 */
[-C--:B------:R-:W-:Y:S01]  /*6540*/  F2FP.F16.E5M2.UNPACK_B R90, R144.reuse ;  /* 0x00000090ff5a723e */ /* 0x080fe200020004ff */
[----:B------:R-:W-:Y:S01]  /*6550*/  HADD2.F32 R79, -RZ, R80.H0_H0 ;  /* 0x20000050ff4f7230 */ /* 0x000fe20000004100 */
[----:B------:R-:W-:Y:S01]  /*6560*/  F2FP.F16.E5M2.UNPACK_B R92, R144.H1 ;  /* 0x00000090ff5c723e */ /* 0x000fe200030004ff */
[--C-:B------:R-:W-:Y:S01]  /*6570*/  HADD2.F32 R81, -RZ, R82.reuse.H0_H0 ;  /* 0x20000052ff517230 */ /* 0x100fe20000004100 */
[----:B------:R-:W-:Y:S01]  /*6580*/  ISETP.NE.AND P6, PT, R172, RZ, PT ;  /* 0x000000ffac00720c */ /* 0x000fe20003fc5270 */
[----:B------:R-:W-:Y:S01]  /*6590*/  HADD2.F32 R82, -RZ, R82.H1_H1 ;  /* 0x30000052ff527230 */ /* 0x000fe20000004100 */
[----:B------:R-:W-:Y:S01]  /*65a0*/  SHF.L.U32 R196, R164, 0x4, RZ ;  /* 0x00000004a4c47819 */ /* 0x000fe200000006ff */
[--C-:B------:R-:W-:Y:S01]  /*65b0*/  HADD2.F32 R85, -RZ, R86.reuse.H0_H0 ;  /* 0x20000056ff557230 */ /* 0x100fe20000004100 */
[----:B------:R-:W-:Y:S01]  /*65c0*/  SHF.L.U32 R200, R163, 0x4, RZ ;  /* 0x00000004a3c87819 */ /* 0x000fe200000006ff */
[----:B------:R-:W-:Y:S01]  /*65d0*/  HADD2.F32 R86, -RZ, R86.H1_H1 ;  /* 0x30000056ff567230 */ /* 0x000fe20000004100 */
[C---:B------:R-:W-:Y:S01]  /*65e0*/  IADD3 R179, PT, PT, R171.reuse, R196, RZ ;  /* 0x000000c4abb37210 */ /* 0x040fe20007ffe0ff */
[--C-:B------:R-:W-:Y:S01]  /*65f0*/  HADD2.F32 R89, -RZ, R90.reuse.H0_H0 ;  /* 0x2000005aff597230 */ /* 0x100fe20000004100 */
[----:B------:R-:W-:Y:S01]  /*6600*/  IADD3 R185, PT, PT, R171, R200, RZ ;  /* 0x000000c8abb97210 */ /* 0x000fe20007ffe0ff */
[----:B------:R-:W-:Y:S01]  /*6610*/  HADD2.F32 R90, -RZ, R90.H1_H1 ;  /* 0x3000005aff5a7230 */ /* 0x000fe20000004100 */
[----:B------:R-:W-:Y:S01]  /*6620*/  SHF.L.U32 R198, R169, 0x4, RZ ;  /* 0x00000004a9c67819 */ /* 0x000fe200000006ff */
[----:B------:R-:W-:Y:S01]  /*6630*/  HADD2.F32 R80, -RZ, R80.H1_H1 ;  /* 0x30000050ff507230 */ /* 0x000fe20000004100 */
[----:B------:R-:W-:Y:S01]  /*6640*/  F2FP.F16.E5M2.UNPACK_B R94, R145 ;  /* 0x00000091ff5e723e */ /* 0x000fe200020004ff */
[--C-:B------:R-:W-:Y:S01]  /*6650*/  HADD2.F32 R83, -RZ, R84.reuse.H0_H0 ;  /* 0x20000054ff537230 */ /* 0x100fe20000004100 */
[----:B------:R-:W-:Y:S01]  /*6660*/  IADD3 R184, PT, PT, R198, R179, RZ ;  /* 0x000000b3c6b87210 */ /* 0x000fe20007ffe0ff */
[----:B------:R-:W-:Y:S01]  /*6670*/  HADD2.F32 R84, -RZ, R84.H1_H1 ;  /* 0x30000054ff547230 */ /* 0x000fe20000004100 */
[----:B------:R-:W-:Y:S01]  /*6680*/  F2FP.F16.E5M2.UNPACK_B R98, R146 ;  /* 0x00000092ff62723e */ /* 0x000fe200020004ff */
[C---:B---3--:R-:W-:Y:S01]  /*6690*/  FMUL R0, R70.reuse, R4 ;  /* 0x0000000446007220 */ /* 0x048fe20000400000 */
[C---:B------:R-:W-:Y:S01]  /*66a0*/  FMUL R2, R70.reuse, R5 ;  /* 0x0000000546027220 */ /* 0x040fe20000400000 */
[C---:B------:R-:W-:Y:S01]  /*66b0*/  FMUL R4, R70.reuse, R8 ;  /* 0x0000000846047220 */ /* 0x040fe20000400000 */
[C---:B------:R-:W-:Y:S01]  /*66c0*/  FMUL R5, R70.reuse, R9 ;  /* 0x0000000946057220 */ /* 0x040fe20000400000 */
[C---:B------:R-:W-:Y:S01]  /*66d0*/  FFMA R0, R73.reuse, R72, R0 ;  /* 0x0000004849007223 */ /* 0x040fe20000000000 */
[C---:B------:R-:W-:Y:S01]  /*66e0*/  FFMA R2, R73.reuse, R75, R2 ;  /* 0x0000004b49027223 */ /* 0x040fe20000000002 */
[C---:B------:R-:W-:Y:S01]  /*66f0*/  FMUL R8, R70.reuse, R12 ;  /* 0x0000000c46087220 */ /* 0x040fe20000400000 */
[C---:B------:R-:W-:Y:S01]  /*6700*/  FMUL R9, R70.reuse, R13 ;  /* 0x0000000d46097220 */ /* 0x040fe20000400000 */
[C---:B------:R-:W-:Y:S01]  /*6710*/  FMUL R12, R70.reuse, R16 ;  /* 0x00000010460c7220 */ /* 0x040fe20000400000 */
[C---:B------:R-:W-:Y:S01]  /*6720*/  FMUL R13, R70.reuse, R17 ;  /* 0x00000011460d7220 */ /* 0x040fe20000400000 */
[C---:B------:R-:W-:Y:S01]  /*6730*/  FMUL R16, R70.reuse, R20 ;  /* 0x0000001446107220 */ /* 0x040fe20000400000 */
[C---:B------:R-:W-:Y:S01]  /*6740*/  FMUL R17, R70.reuse, R21 ;  /* 0x0000001546117220 */ /* 0x040fe20000400000 */
[--C-:B------:R-:W-:Y:S02]  /*6750*/  HADD2.F32 R93, -RZ, R94.reuse.H0_H0 ;  /* 0x2000005eff5d7230 */ /* 0x100fe40000004100 */
[C---:B------:R-:W-:Y:S01]  /*6760*/  FMUL R20, R70.reuse, R24 ;  /* 0x0000001846147220 */ /* 0x040fe20000400000 */
[----:B------:R-:W-:Y:S02]  /*6770*/  HADD2.F32 R94, -RZ, R94.H1_H1 ;  /* 0x3000005eff5e7230 */ /* 0x000fe40000004100 */
[C---:B------:R-:W-:Y:S01]  /*6780*/  FMUL R21, R70.reuse, R25 ;  /* 0x0000001946157220 */ /* 0x040fe20000400000 */
[--C-:B------:R-:W-:Y:S02]  /*6790*/  HADD2.F32 R97, -RZ, R98.reuse.H0_H0 ;  /* 0x20000062ff617230 */ /* 0x100fe40000004100 */
[C---:B------:R-:W-:Y:S01]  /*67a0*/  FMUL R24, R70.reuse, R28 ;  /* 0x0000001c46187220 */ /* 0x040fe20000400000 */
[----:B------:R-:W-:Y:S02]  /*67b0*/  HADD2.F32 R98, -RZ, R98.H1_H1 ;  /* 0x30000062ff627230 */ /* 0x000fe40000004100 */
[C---:B------:R-:W-:Y:S01]  /*67c0*/  FMUL R25, R70.reuse, R29 ;  /* 0x0000001d46197220 */ /* 0x040fe20000400000 */
[C---:B------:R-:W-:Y:S01]  /*67d0*/  FMUL R28, R70.reuse, R32 ;  /* 0x00000020461c7220 */ /* 0x040fe20000400000 */
[C---:B------:R-:W-:Y:S01]  /*67e0*/  FMUL R29, R70.reuse, R33 ;  /* 0x00000021461d7220 */ /* 0x040fe20000400000 */
[C---:B------:R-:W-:Y:S01]  /*67f0*/  FMUL R32, R70.reuse, R36 ;  /* 0x0000002446207220 */ /* 0x040fe20000400000 */
[----:B------:R-:W-:Y:S01]  /*6800*/  F2FP.F16.E5M2.UNPACK_B R96, R145.H1 ;  /* 0x00000091ff60723e */ /* 0x000fe200030004ff */
[C---:B------:R-:W-:Y:S01]  /*6810*/  FMUL R33, R70.reuse, R37 ;  /* 0x0000002546217220 */ /* 0x040fe20000400000 */
[C---:B------:R-:W-:Y:S01]  /*6820*/  FMUL R36, R70.reuse, R40 ;  /* 0x0000002846247220 */ /* 0x040fe20000400000 */
[----:B------:R-:W-:Y:S01]  /*6830*/  F2FP.F16.E5M2.UNPACK_B R100, R146.H1 ;  /* 0x00000092ff64723e */ /* 0x000fe200030004ff */
[C---:B------:R-:W-:Y:S01]  /*6840*/  FMUL R37, R70.reuse, R41 ;  /* 0x0000002946257220 */ /* 0x040fe20000400000 */
[C---:B------:R-:W-:Y:S01]  /*6850*/  FMUL R40, R70.reuse, R44 ;  /* 0x0000002c46287220 */ /* 0x040fe20000400000 */
[----:B------:R-:W-:Y:S01]  /*6860*/  F2FP.F16.E5M2.UNPACK_B R102, R147 ;  /* 0x00000093ff66723e */ /* 0x000fe200020004ff */
[C---:B------:R-:W-:Y:S01]  /*6870*/  FMUL R41, R70.reuse, R45 ;  /* 0x0000002d46297220 */ /* 0x040fe20000400000 */
[C---:B------:R-:W-:Y:S01]  /*6880*/  FMUL R44, R70.reuse, R48 ;  /* 0x00000030462c7220 */ /* 0x040fe20000400000 */
[----:B------:R-:W-:Y:S01]  /*6890*/  F2FP.F16.E5M2.UNPACK_B R104, R147.H1 ;  /* 0x00000093ff68723e */ /* 0x000fe200030004ff */
[C---:B------:R-:W-:Y:S01]  /*68a0*/  FMUL R45, R70.reuse, R49 ;  /* 0x00000031462d7220 */ /* 0x040fe20000400000 */
[--C-:B------:R-:W-:Y:S02]  /*68b0*/  HADD2.F32 R101, -RZ, R102.reuse.H0_H0 ;  /* 0x20000066ff657230 */ /* 0x100fe40000004100 */
[C---:B------:R-:W-:Y:S01]  /*68c0*/  FMUL R48, R70.reuse, R52 ;  /* 0x0000003446307220 */ /* 0x040fe20000400000 */
[----:B------:R-:W-:Y:S01]  /*68d0*/  F2FP.F16.E5M2.UNPACK_B R106, R148 ;  /* 0x00000094ff6a723e */ /* 0x000fe200020004ff */
[----:B------:R-:W-:Y:S02]  /*68e0*/  HADD2.F32 R102, -RZ, R102.H1_H1 ;  /* 0x30000066ff667230 */ /* 0x000fe40000004100 */
[C---:B------:R-:W-:Y:S01]  /*68f0*/  FMUL R49, R70.reuse, R53 ;  /* 0x0000003546317220 */ /* 0x040fe20000400000 */
[C---:B------:R-:W-:Y:S01]  /*6900*/  FMUL R52, R70.reuse, R56 ;  /* 0x0000003846347220 */ /* 0x040fe20000400000 */
[----:B------:R-:W-:Y:S01]  /*6910*/  F2FP.F16.E5M2.UNPACK_B R108, R148.H1 ;  /* 0x00000094ff6c723e */ /* 0x000fe200030004ff */
[--C-:B------:R-:W-:Y:S02]  /*6920*/  HADD2.F32 R105, -RZ, R106.reuse.H0_H0 ;  /* 0x2000006aff697230 */ /* 0x100fe40000004100 */
[C---:B------:R-:W-:Y:S01]  /*6930*/  FMUL R53, R70.reuse, R57 ;  /* 0x0000003946357220 */ /* 0x040fe20000400000 */
[----:B------:R-:W-:Y:S02]  /*6940*/  HADD2.F32 R106, -RZ, R106.H1_H1 ;  /* 0x3000006aff6a7230 */ /* 0x000fe40000004100 */
        /* <DEDUP_REMOVED lines=11> */
[C---:B------:R-:W-:Y:S01]  /*6a00*/  FFMA R3, R73.reuse, R74, R3 ;  /* 0x0000004a49037223 */ /* 0x040fe20000000003 */
[----:B------:R-:W-:Y:S01]  /*6a10*/  F2FP.F16.E5M2.UNPACK_B R116, R150.H1 ;  /* 0x00000096ff74723e */ /* 0x000fe200030004ff */
[--C-:B------:R-:W-:Y:S02]  /*6a20*/  HADD2.F32 R113, -RZ, R114.reuse.H0_H0 ;  /* 0x20000072ff717230 */ /* 0x100fe40000004100 */
[C---:B------:R-:W-:Y:S01]  /*6a30*/  FFMA R7, R73.reuse, R76, R7 ;  /* 0x0000004c49077223 */ /* 0x040fe20000000007 */
[C---:B------:R-:W-:Y:S01]  /*6a40*/  FFMA R4, R73.reuse, R77, R4 ;  /* 0x0000004d49047223 */ /* 0x040fe20000000004 */
[----:B------:R-:W-:Y:S01]  /*6a50*/  F2FP.F16.E5M2.UNPACK_B R118, R151 ;  /* 0x00000097ff76723e */ /* 0x000fe200020004ff */
[----:B------:R-:W-:Y:S01]  /*6a60*/  FFMA R5, R73, R78, R5 ;  /* 0x0000004e49057223 */ /* 0x000fe20000000005 */
[----:B------:R-:W-:Y:S01]  /*6a70*/  HADD2.F32 R114, -RZ, R114.H1_H1 ;  /* 0x30000072ff727230 */ /* 0x000fe20000004100 */
[----:B------:R-:W-:Y:S01]  /*6a80*/  F2FP.SATFINITE.E5M2.F32.PACK_AB_MERGE_C R173, R7, R3, RZ ;  /* 0x0000000307ad723e */ /* 0x000fe200048060ff */
[C---:B------:R-:W-:Y:S01]  /*6a90*/  FMUL R6, R70.reuse, R10 ;  /* 0x0000000a46067220 */ /* 0x040fe20000400000 */
[--C-:B------:R-:W-:Y:S02]  /*6aa0*/  HADD2.F32 R117, -RZ, R118.reuse.H0_H0 ;  /* 0x20000076ff757230 */ /* 0x100fe40000004100 */
[----:B------:R-:W-:Y:S01]  /*6ab0*/  FMUL R11, R70, R11 ;  /* 0x0000000b460b7220 */ /* 0x000fe20000400000 */
[----:B------:R-:W-:Y:S01]  /*6ac0*/  F2FP.SATFINITE.E5M2.F32.PACK_AB_MERGE_C R172, R2, R0, R173 ;  /* 0x0000000002ac723e */ /* 0x000fe200048060ad */
[C---:B------:R-:W-:Y:S01]  /*6ad0*/  FFMA R6, R73.reuse, R79, R6 ;  /* 0x0000004f49067223 */ /* 0x040fe20000000006 */
[----:B------:R-:W-:Y:S02]  /*6ae0*/  HADD2.F32 R118, -RZ, R118.H1_H1 ;  /* 0x30000076ff767230 */ /* 0x000fe40000004100 */
[C---:B------:R-:W-:Y:S01]  /*6af0*/  FFMA R11, R73.reuse, R80, R11 ;  /* 0x00000050490b7223 */ /* 0x040fe2000000000b */
[C---:B------:R-:W-:Y:S01]  /*6b00*/  FFMA R8, R73.reuse, R81, R8 ;  /* 0x0000005149087223 */ /* 0x040fe20000000008 */
[----:B------:R-:W-:Y:S01]  /*6b10*/  F2FP.F16.E5M2.UNPACK_B R120, R151.H1 ;  /* 0x00000097ff78723e */ /* 0x000fe200030004ff */
[----:B------:R-:W-:Y:S01]  /*6b20*/  FFMA R9, R73, R82, R9 ;  /* 0x0000005249097223 */ /* 0x000fe20000000009 */
[C---:B------:R-:W-:Y:S01]  /*6b30*/  FMUL R10, R70.reuse, R14 ;  /* 0x0000000e460a7220 */ /* 0x040fe20000400000 */
[----:B------:R-:W-:Y:S01]  /*6b40*/  F2FP.F16.E5M2.UNPACK_B R122, R152 ;  /* 0x00000098ff7a723e */ /* 0x000fe200020004ff */
[C---:B------:R-:W-:Y:S01]  /*6b50*/  FMUL R15, R70.reuse, R15 ;  /* 0x0000000f460f7220 */ /* 0x040fe20000400000 */
[----:B------:R-:W-:Y:S01]  /*6b60*/  HADD2.F32 R87, -RZ, R88.H0_H0 ;  /* 0x20000058ff577230 */ /* 0x000fe20000004100 */
[----:B------:R-:W-:Y:S01]  /*6b70*/  F2FP.SATFINITE.E5M2.F32.PACK_AB_MERGE_C R174, R11, R6, RZ ;  /* 0x000000060bae723e */ /* 0x000fe200048060ff */
[C---:B------:R-:W-:Y:S01]  /*6b80*/  FFMA R10, R73.reuse, R83, R10 ;  /* 0x00000053490a7223 */ /* 0x040fe2000000000a */
[C---:B------:R-:W-:Y:S01]  /*6b90*/  FFMA R15, R73.reuse, R84, R15 ;  /* 0x00000054490f7223 */ /* 0x040fe2000000000f */
[C---:B------:R-:W-:Y:S01]  /*6ba0*/  FFMA R12, R73.reuse, R85, R12 ;  /* 0x00000055490c7223 */ /* 0x040fe2000000000c */
[----:B------:R-:W-:Y:S01]  /*6bb0*/  F2FP.F16.E5M2.UNPACK_B R124, R152.H1 ;  /* 0x00000098ff7c723e */ /* 0x000fe200030004ff */
[----:B------:R-:W-:Y:S01]  /*6bc0*/  FFMA R13, R73, R86, R13 ;  /* 0x00000056490d7223 */ /* 0x000fe2000000000d */
[----:B------:R-:W-:Y:S01]  /*6bd0*/  F2FP.SATFINITE.E5M2.F32.PACK_AB_MERGE_C R173, R5, R4, R174 ;  /* 0x0000000405ad723e */ /* 0x000fe200048060ae */
[--C-:B------:R-:W-:Y:S01]  /*6be0*/  HADD2.F32 R121, -RZ, R122.reuse.H0_H0 ;  /* 0x2000007aff797230 */ /* 0x100fe20000004100 */
[----:B------:R-:W-:Y:S01]  /*6bf0*/  F2FP.SATFINITE.E5M2.F32.PACK_AB_MERGE_C R174, R15, R10, RZ ;  /* 0x0000000a0fae723e */ /* 0x000fe200048060ff */
[----:B------:R-:W-:Y:S02]  /*6c00*/  HADD2.F32 R122, -RZ, R122.H1_H1 ;  /* 0x3000007aff7a7230 */ /* 0x000fe40000004100 */
[C---:B------:R-:W-:Y:S01]  /*6c10*/  FMUL R14, R70.reuse, R18 ;  /* 0x00000012460e7220 */ /* 0x040fe20000400000 */
[----:B------:R-:W-:Y:S01]  /*6c20*/  HADD2.F32 R88, -RZ, R88.H1_H1 ;  /* 0x30000058ff587230 */ /* 0x000fe20000004100 */
[----:B------:R-:W-:Y:S01]  /*6c30*/  F2FP.SATFINITE.E5M2.F32.PACK_AB_MERGE_C R174, R9, R8, R174 ;  /* 0x0000000809ae723e */ /* 0x000fe200048060ae */
[C---:B------:R-:W-:Y:S01]  /*6c40*/  FMUL R19, R70.reuse, R19 ;  /* 0x0000001346137220 */ /* 0x040fe20000400000 */
[--C-:B------:R-:W-:Y:S02]  /*6c50*/  HADD2.F32 R91, -RZ, R92.reuse.H0_H0 ;  /* 0x2000005cff5b7230 */ /* 0x100fe40000004100 */
[C---:B------:R-:W-:Y:S01]  /*6c60*/  FFMA R14, R73.reuse, R87, R14 ;  /* 0x00000057490e7223 */ /* 0x040fe2000000000e */
[----:B------:R-:W-:Y:S02]  /*6c70*/  HADD2.F32 R92, -RZ, R92.H1_H1 ;  /* 0x3000005cff5c7230 */ /* 0x000fe40000004100 */
[C---:B------:R-:W-:Y:S01]  /*6c80*/  FFMA R19, R73.reuse, R88, R19 ;  /* 0x0000005849137223 */ /* 0x040fe20000000013 */
[C---:B------:R-:W-:Y:S01]  /*6c90*/  FFMA R16, R73.reuse, R89, R16 ;  /* 0x0000005949107223 */ /* 0x040fe20000000010 */
        /* <DEDUP_REMOVED lines=17> */
[----:B------:R1:W-:Y:S01]  /*6db0*/  STS.128 [R137+UR44+0x4200], R172 ;  /* 0x004200ac89007988 */ /* 0x0003e20008000c2c */
[----:B------:R-:W-:Y:S01]  /*6dc0*/  F2FP.SATFINITE.E5M2.F32.PACK_AB_MERGE_C R180, R17, R16, R180 ;  /* 0x0000001011b4723e */ /* 0x000fe200048060b4 */
[C---:B------:R-:W-:Y:S01]  /*6dd0*/  FFMA R22, R73.reuse, R95, R22 ;  /* 0x0000005f49167223 */ /* 0x040fe20000000016 */
[C---:B------:R-:W-:Y:S01]  /*6de0*/  FMUL R27, R70.reuse, R27 ;  /* 0x0000001b461b7220 */ /* 0x040fe20000400000 */
[--C-:B------:R-:W-:Y:S02]  /*6df0*/  HADD2.F32 R99, -RZ, R100.reuse.H0_H0 ;  /* 0x20000064ff637230 */ /* 0x100fe40000004100 */
[C---:B------:R-:W-:Y:S01]  /*6e00*/  FMUL R26, R70.reuse, R30 ;  /* 0x0000001e461a7220 */ /* 0x040fe20000400000 */
[----:B------:R-:W-:Y:S02]  /*6e10*/  HADD2.F32 R100, -RZ, R100.H1_H1 ;  /* 0x30000064ff647230 */ /* 0x000fe40000004100 */
[C---:B------:R-:W-:Y:S01]  /*6e20*/  FFMA R27, R73.reuse, R96, R27 ;  /* 0x00000060491b7223 */ /* 0x040fe2000000001b */
[C---:B------:R-:W-:Y:S01]  /*6e30*/  FFMA R24, R73.reuse, R97, R24 ;  /* 0x0000006149187223 */ /* 0x040fe20000000018 */
[C---:B------:R-:W-:Y:S01]  /*6e40*/  FFMA R25, R73.reuse, R98, R25 ;  /* 0x0000006249197223 */ /* 0x040fe20000000019 */
[----:B------:R-:W-:Y:S01]  /*6e50*/  F2FP.F16.E5M2.UNPACK_B R130, R154 ;  /* 0x0000009aff82723e */ /* 0x000fe200020004ff */
[----:B------:R-:W-:Y:S01]  /*6e60*/  FFMA R26, R73, R99, R26 ;  /* 0x00000063491a7223 */ /* 0x000fe2000000001a */
[----:B------:R-:W-:Y:S01]  /*6e70*/  F2FP.SATFINITE.E5M2.F32.PACK_AB_MERGE_C R181, R27, R22, RZ ;  /* 0x000000161bb5723e */ /* 0x000fe200048060ff */
[C---:B------:R-:W-:Y:S01]  /*6e80*/  FMUL R31, R70.reuse, R31 ;  /* 0x0000001f461f7220 */ /* 0x040fe20000400000 */
[--C-:B------:R-:W-:Y:S02]  /*6e90*/  HADD2.F32 R103, -RZ, R104.reuse.H0_H0 ;  /* 0x20000068ff677230 */ /* 0x100fe40000004100 */
[C---:B------:R-:W-:Y:S01]  /*6ea0*/  FMUL R30, R70.reuse, R34 ;  /* 0x00000022461e7220 */ /* 0x040fe20000400000 */
[----:B------:R-:W-:Y:S01]  /*6eb0*/  HADD2.F32 R104, -RZ, R104.H1_H1 ;  /* 0x30000068ff687230 */ /* 0x000fe20000004100 */
[----:B------:R-:W-:Y:S01]  /*6ec0*/  F2FP.SATFINITE.E5M2.F32.PACK_AB_MERGE_C R181, R21, R20, R181 ;  /* 0x0000001415b5723e */ /* 0x000fe200048060b5 */
[C---:B------:R-:W-:Y:S01]  /*6ed0*/  FFMA R31, R73.reuse, R100, R31 ;  /* 0x00000064491f7223 */ /* 0x040fe2000000001f */
[C---:B------:R-:W-:Y:S01]  /*6ee0*/  FFMA R28, R73.reuse, R101, R28 ;  /* 0x00000065491c7223 */ /* 0x040fe2000000001c */
[C---:B------:R-:W-:Y:S01]  /*6ef0*/  FFMA R29, R73.reuse, R102, R29 ;  /* 0x00000066491d7223 */ /* 0x040fe2000000001d */
[----:B------:R-:W-:Y:S01]  /*6f00*/  F2FP.F16.E5M2.UNPACK_B R132, R154.H1 ;  /* 0x0000009aff84723e */ /* 0x000fe200030004ff */
[----:B------:R-:W-:Y:S01]  /*6f10*/  FFMA R30, R73, R103, R30 ;  /* 0x00000067491e7223 */ /* 0x000fe2000000001e */
[----:B------:R-:W-:Y:S01]  /*6f20*/  F2FP.SATFINITE.E5M2.F32.PACK_AB_MERGE_C R182, R31, R26, RZ ;  /* 0x0000001a1fb6723e */ /* 0x000fe200048060ff */
[----:B------:R-:W-:Y:S02]  /*6f30*/  HADD2.F32 R129, -RZ, R130.H0_H0 ;  /* 0x20000082ff817230 */ /* 0x000fe40000004100 */
[C---:B------:R-:W-:Y:S01]  /*6f40*/  FMUL R35, R70.reuse, R35 ;  /* 0x0000002346237220 */ /* 0x040fe20000400000 */
[----:B------:R-:W-:Y:S01]  /*6f50*/  HADD2.F32 R107, -RZ, R108.H0_H0 ;  /* 0x2000006cff6b7230 */ /* 0x000fe20000004100 */
[----:B------:R-:W-:Y:S01]  /*6f60*/  F2FP.SATFINITE.E5M2.F32.PACK_AB_MERGE_C R182, R25, R24, R182 ;  /* 0x0000001819b6723e */ /* 0x000fe200048060b6 */
[----:B------:R-:W-:Y:S02]  /*6f70*/  HADD2.F32 R130, -RZ, R130.H1_H1 ;  /* 0x30000082ff827230 */ /* 0x000fe40000004100 */
[C---:B------:R-:W-:Y:S01]  /*6f80*/  FFMA R35, R73.reuse, R104, R35 ;  /* 0x0000006849237223 */ /* 0x040fe20000000023 */
[C---:B------:R-:W-:Y:S01]  /*6f90*/  FFMA R32, R73.reuse, R105, R32 ;  /* 0x0000006949207223 */ /* 0x040fe20000000020 */
[----:B------:R-:W-:Y:S01]  /*6fa0*/  FFMA R33, R73, R106, R33 ;  /* 0x0000006a49217223 */ /* 0x000fe20000000021 */
[----:B------:R-:W-:Y:S02]  /*6fb0*/  HADD2.F32 R108, -RZ, R108.H1_H1 ;  /* 0x3000006cff6c7230 */ /* 0x000fe40000004100 */
        /* <DEDUP_REMOVED lines=16> */
[----:B------:R1:W-:Y:S01]  /*70c0*/  STS.128 [R179+0x4010], R180 ;  /* 0x004010b4b3007388 */ /* 0x0003e20000000c00 */
[----:B------:R-:W-:Y:S01]  /*70d0*/  F2FP.SATFINITE.E5M2.F32.PACK_AB_MERGE_C R188, R33, R32, R188 ;  /* 0x0000002021bc723e */ /* 0x000fe200048060bc */
[C---:B------:R-:W-:Y:S01]  /*70e0*/  FFMA R38, R73.reuse, R111, R38 ;  /* 0x0000006f49267223 */ /* 0x040fe20000000026 */
[C---:B------:R-:W-:Y:S01]  /*70f0*/  FMUL R43, R70.reuse, R43 ;  /* 0x0000002b462b7220 */ /* 0x040fe20000400000 */
[--C-:B------:R-:W-:Y:S02]  /*7100*/  HADD2.F32 R115, -RZ, R116.reuse.H0_H0 ;  /* 0x20000074ff737230 */ /* 0x100fe40000004100 */
[----:B------:R-:W-:Y:S01]  /*7110*/  FMUL R42, R70, R46 ;  /* 0x0000002e462a7220 */ /* 0x000fe20000400000 */
[----:B------:R-:W-:Y:S02]  /*7120*/  HADD2.F32 R116, -RZ, R116.H1_H1 ;  /* 0x30000074ff747230 */ /* 0x000fe40000004100 */
[C---:B------:R-:W-:Y:S01]  /*7130*/  FFMA R43, R73.reuse, R112, R43 ;  /* 0x00000070492b7223 */ /* 0x040fe2000000002b */
[C---:B------:R-:W-:Y:S01]  /*7140*/  FFMA R40, R73.reuse, R113, R40 ;  /* 0x0000007149287223 */ /* 0x040fe20000000028 */
[C---:B------:R-:W-:Y:S01]  /*7150*/  FFMA R41, R73.reuse, R114, R41 ;  /* 0x0000007249297223 */ /* 0x040fe20000000029 */
[----:B------:R-:W-:Y:S01]  /*7160*/  ISETP.NE.AND P0, PT, R178, RZ, PT ;  /* 0x000000ffb200720c */ /* 0x000fe20003f05270 */
        /* <DEDUP_REMOVED lines=10> */
[C---:B------:R-:W-:Y:S01]  /*7210*/  FMUL R51, R70.reuse, R51 ;  /* 0x0000003346337220 */ /* 0x040fe20000400000 */
[--C-:B------:R-:W-:Y:S02]  /*7220*/  HADD2.F32 R123, -RZ, R124.reuse.H0_H0 ;  /* 0x2000007cff7b7230 */ /* 0x100fe40000004100 */
[C---:B------:R-:W-:Y:S01]  /*7230*/  FFMA R46, R73.reuse, R119, R46 ;  /* 0x00000077492e7223 */ /* 0x040fe2000000002e */
[----:B------:R-:W-:Y:S02]  /*7240*/  HADD2.F32 R124, -RZ, R124.H1_H1 ;  /* 0x3000007cff7c7230 */ /* 0x000fe40000004100 */
[C---:B------:R-:W-:Y:S01]  /*7250*/  FMUL R50, R70.reuse, R54 ;  /* 0x0000003646327220 */ /* 0x040fe20000400000 */
[C---:B------:R-:W-:Y:S01]  /*7260*/  FFMA R51, R73.reuse, R120, R51 ;  /* 0x0000007849337223 */ /* 0x040fe20000000033 */
[C---:B------:R-:W-:Y:S01]  /*7270*/  FMUL R55, R70.reuse, R55 ;  /* 0x0000003746377220 */ /* 0x040fe20000400000 */
[C---:B------:R-:W-:Y:S01]  /*7280*/  FFMA R48, R73.reuse, R121, R48 ;  /* 0x0000007949307223 */ /* 0x040fe20000000030 */
[C---:B------:R-:W-:Y:S01]  /*7290*/  FFMA R49, R73.reuse, R122, R49 ;  /* 0x0000007a49317223 */ /* 0x040fe20000000031 */
        /* <DEDUP_REMOVED lines=20> */
[----:B------:R-:W-:Y:S01]  /*73e0*/  FFMA R63, R73, R132, R63 ;  /* 0x00000084493f7223 */ /* 0x000fe2000000003f */
[----:B------:R-:W-:Y:S01]  /*73f0*/  FMUL R67, R70, R67 ;  /* 0x0000004346437220 */ /* 0x000fe20000400000 */
[----:B------:R-:W-:Y:S01]  /*7400*/  F2FP.SATFINITE.E5M2.F32.PACK_AB_MERGE_C R190, R47, R42, RZ ;  /* 0x0000002a2fbe723e */ /* 0x000fe200048060ff */
[----:B------:R-:W-:Y:S01]  /*7410*/  FFMA R60, R73, R133, R60 ;  /* 0x00000085493c7223 */ /* 0x000fe2000000003c */
[----:B------:R-:W-:Y:S01]  /*7420*/  F2FP.SATFINITE.E5M2.F32.PACK_AB_MERGE_C R191, R51, R46, RZ ;  /* 0x0000002e33bf723e */ /* 0x000fe200048060ff */
[C---:B------:R-:W-:Y:S01]  /*7430*/  FFMA R61, R73.reuse, R134, R61 ;  /* 0x00000086493d7223 */ /* 0x040fe2000000003d */
[C---:B------:R-:W-:Y:S01]  /*7440*/  FFMA R62, R73.reuse, R135, R62 ;  /* 0x00000087493e7223 */ /* 0x040fe2000000003e */
[----:B------:R-:W-:Y:S01]  /*7450*/  FFMA R67, R73, R136, R67 ;  /* 0x0000008849437223 */ /* 0x000fe20000000043 */
[----:B------:R-:W-:Y:S02]  /*7460*/  F2FP.SATFINITE.E5M2.F32.PACK_AB_MERGE_C R190, R41, R40, R190 ;  /* 0x0000002829be723e */ /* 0x000fe400048060be */
[----:B------:R-:W-:Y:S02]  /*7470*/  F2FP.SATFINITE.E5M2.F32.PACK_AB_MERGE_C R191, R45, R44, R191 ;  /* 0x0000002c2dbf723e */ /* 0x000fe400048060bf */
[----:B------:R-:W-:Y:S02]  /*7480*/  F2FP.SATFINITE.E5M2.F32.PACK_AB_MERGE_C R192, R55, R50, RZ ;  /* 0x0000003237c0723e */ /* 0x000fe400048060ff */
[----:B------:R-:W-:Y:S01]  /*7490*/  F2FP.SATFINITE.E5M2.F32.PACK_AB_MERGE_C R193, R59, R54, RZ ;  /* 0x000000363bc1723e */ /* 0x000fe200048060ff */
[----:B------:R1:W-:Y:S01]  /*74a0*/  STS.128 [R185+0x4020], R188 ;  /* 0x004020bcb9007388 */ /* 0x0003e20000000c00 */
[----:B------:R-:W-:Y:S02]  /*74b0*/  F2FP.SATFINITE.E5M2.F32.PACK_AB_MERGE_C R194, R63, R58, RZ ;  /* 0x0000003a3fc2723e */ /* 0x000fe400048060ff */
[----:B------:R-:W-:Y:S02]  /*74c0*/  F2FP.SATFINITE.E5M2.F32.PACK_AB_MERGE_C R195, R67, R62, RZ ;  /* 0x0000003e43c3723e */ /* 0x000fe400048060ff */
[----:B------:R-:W-:Y:S02]  /*74d0*/  F2FP.SATFINITE.E5M2.F32.PACK_AB_MERGE_C R192, R49, R48, R192 ;  /* 0x0000003031c0723e */ /* 0x000fe400048060c0 */
[----:B------:R-:W-:Y:S02]  /*74e0*/  F2FP.SATFINITE.E5M2.F32.PACK_AB_MERGE_C R193, R53, R52, R193 ;  /* 0x0000003435c1723e */ /* 0x000fe400048060c1 */
[----:B------:R-:W-:Y:S02]  /*74f0*/  F2FP.SATFINITE.E5M2.F32.PACK_AB_MERGE_C R194, R57, R56, R194 ;  /* 0x0000003839c2723e */ /* 0x000fe400048060c2 */
[----:B------:R-:W-:Y:S02]  /*7500*/  F2FP.SATFINITE.E5M2.F32.PACK_AB_MERGE_C R195, R61, R60, R195 ;  /* 0x0000003c3dc3723e */ /* 0x000fe400048060c3 */
[----:B------:R-:W-:Y:S02]  /*7510*/  LEA R197, R166, UR44, 0x3 ;  /* 0x0000002ca6c57c11 */ /* 0x000fe4000f8e18ff */
[----:B------:R-:W-:Y:S01]  /*7520*/  @P6 SHF.L.U32 R202, R165, 0x1f, RZ ;  /* 0x0000001fa5ca6819 */ /* 0x000fe200000006ff */
[----:B------:R1:W-:Y:S01]  /*7530*/  STS.128 [R184+0x4010], R192 ;  /* 0x004010c0b8007388 */ /* 0x0003e20000000c00 */
[----:B------:R-:W-:Y:S01]  /*7540*/  @!PT LDS RZ, [RZ] ;  /* 0x00000000fffff984 */ /* 0x000fe20000000800 */
[----:B------:R-:W-:Y:S01]  /*7550*/  @!PT LDS RZ, [RZ] ;  /* 0x00000000fffff984 */ /* 0x000fe20000000800 */
[----:B------:R-:W-:Y:S01]  /*7560*/  @!PT LDS RZ, [RZ] ;  /* 0x00000000fffff984 */ /* 0x000fe20000000800 */
[----:B------:R-:W-:Y:S01]  /*7570*/  @!PT LDS RZ, [RZ] ;  /* 0x00000000fffff984 */ /* 0x000fe20000000800 */
[----:B------:R2:W-:Y:S07]  /*7580*/  MEMBAR.ALL.CTA ;  /* 0x0000000000007992 */ /* 0x0005ee0000008000 */
[----:B--2---:R-:W2:Y:S02]  /*7590*/  FENCE.VIEW.ASYNC.S ;  /* 0x00000000000073c6 */ /* 0x004ea40000000000 */
[----:B--2---:R-:W-:Y:S06]  /*75a0*/  BAR.SYNC.DEFER_BLOCKING 0x1, 0x80 ;  /* 0x0042000000007b1d */ /* 0x004fec0000010000 */
[----:B------:R-:W-:Y:S05]  /*75b0*/  @P0 BRA `(.L_x_114) ;  /* 0x0000000000280947 */ /* 0x000fea0003800000 */
[----:B------:R-:W2:Y:S01]  /*75c0*/  LDCU.64 UR6, c[0x0][0x348] ;  /* 0x00006900ff0677ac */ /* 0x000ea20008000a00 */
[----:B------:R-:W-:Y:S01]  /*75d0*/  UIADD3 UR4, UPT, UPT, UR44, 0x4200, URZ ;  /* 0x000042002c047890 */ /* 0x000fe2000fffe0ff */
[----:B------:R-:W-:Y:S05]  /*75e0*/  UMOV UR51, UR36 ;  /* 0x0000002400337c82 */ /* 0x000fea0008000000 */
[----:B------:R-:W-:Y:S04]  /*75f0*/  MOV R177, UR4 ;  /* 0x0000000400b17c02 */ /* 0x000fe80008000f00 */
[----:B------:R-:W-:Y:S01]  /*7600*/  R2UR UR48, R177 ;  /* 0x00000000b13072ca */ /* 0x000fe200000e0000 */
[----:B--2---:R-:W-:Y:S04]  /*7610*/  UIADD3 UR4, UP0, UPT, UR6, 0x680, URZ ;  /* 0x0000068006047890 */ /* 0x004fe8000ff1e0ff */
[----:B------:R-:W-:Y:S09]  /*7620*/  UIADD3.X UR5, UPT, UPT, URZ, UR7, URZ, UP0, !UPT ;  /* 0x00000007ff057290 */ /* 0x000ff200087fe4ff */
[----:B------:R2:W-:Y:S01]  /*7630*/  UTMASTG.3D [UR48], [UR4] ;  /* 0x00000030040073b5 */ /* 0x0005e20008010000 */
[----:B------:R0:W-:Y:S01]  /*7640*/  UTMACMDFLUSH ;  /* 0x00000000000079b7 */ /* 0x0001e20000000000 */
[----:B--2---:R-:W-:Y:S04]  /*7650*/  DEPBAR.LE SB0, 0x1 ;  /* 0x000080400000791a */ /* 0x004fe80000000000 */
.L_x_114:
[----:B------:R-:W-:Y:S05]  /*7660*/  BSYNC.RECONVERGENT B0 ;  /* 0x0000000000007941 */ /* 0x000fea0003800200 */
.L_x_113:
[----:B------:R-:W-:Y:S06]  /*7670*/  BAR.SYNC.DEFER_BLOCKING 0x1, 0x80 ;  /* 0x0042000000007b1d */ /* 0x000fec0000010000 */
[----:B------:R-:W2:Y:S01]  /*7680*/  @P6 SYNCS.PHASECHK.TRANS64.TRYWAIT P0, [R197+URZ+0x40], R202 ;  /* 0x000040cac50065a7 */ /* 0x000ea200080011ff */
[----:B------:R-:W-:Y:S01]  /*7690*/  BSSY B1, `(.L_x_115) ;  /* 0x0000023000017945 */ /* 0x000fe20003800000 */
[----:B--2---:R-:W-:Y:S03]  /*76a0*/  @P6 SEL R186, RZ, 0x1, !P0 ;  /* 0x00000001ffba6807 */ /* 0x004fe60004000000 */
[----:B------:R-:W-:Y:S05]  /*76b0*/  @!P6 BRA `(.L_x_116) ;  /* 0x000000000080e947 */ /* 0x000fea0003800000 */
[----:B------:R-:W-:Y:S01]  /*76c0*/  ISETP.NE.AND P1, PT, R187, RZ, PT ;  /* 0x000000ffbb00720c */ /* 0x000fe20003f25270 */
[----:B------:R-:W2:Y:S01]  /*76d0*/  S2R R0, SR_CgaCtaId ;  /* 0x0000000000007919 */ /* 0x000ea20000008800 */
[----:B------:R-:W-:Y:S01]  /*76e0*/  ISETP.NE.AND P0, PT, R186, RZ, PT ;  /* 0x000000ffba00720c */ /* 0x000fe20003f05270 */
[----:B------:R-:W-:Y:S10]  /*76f0*/  BSSY B0, `(.L_x_117) ;  /* 0x0000009000007945 */ /* 0x000ff40003800000 */
[----:B------:R-:W-:Y:S04]  /*7700*/  @P1 IMAD R3, R166, 0x2000, R171 ;  /* 0x00002000a6031824 */ /* 0x000fe800078e02ab */
[C---:B------:R-:W-:Y:S01]  /*7710*/  @P1 IMAD.IADD R5, R3.reuse, 0x1, R196 ;  /* 0x0000000103051824 */ /* 0x040fe200078e02c4 */
[----:B------:R-:W-:Y:S03]  /*7720*/  @P1 IADD3 R200, PT, PT, R3, R200, RZ ;  /* 0x000000c803c81210 */ /* 0x000fe60007ffe0ff */
[----:B------:R-:W-:Y:S01]  /*7730*/  @P1 IMAD.IADD R198, R198, 0x1, R5 ;  /* 0x00000001c6c61824 */ /* 0x000fe200078e0205 */
[----:B------:R-:W-:Y:S06]  /*7740*/  @P0 BRA `(.L_x_118) ;  /* 0x00000000000c0947 */ /* 0x000fec0003800000 */
[----:B------:R-:W-:Y:S04]  /*7750*/  SHF.L.U32 R2, R165, 0x1f, RZ ;  /* 0x0000001fa5027819 */ /* 0x000fe800000006ff */
[----:B------:R-:W3:Y:S02]  /*7760*/  SYNCS.PHASECHK.TRANS64.TRYWAIT P0, [R197+URZ+0x40], R2 ;  /* 0x00004002c50075a7 */ /* 0x000ee400080011ff */
[----:B---3--:R-:W-:Y:S05]  /*7770*/  @!P0 BRA `(.L_x_119) ;  /* 0x0000002000088947 */ /* 0x008fea0003800000 */
.L_x_118:
[----:B------:R-:W-:Y:S05]  /*7780*/  BSYNC B0 ;  /* 0x0000000000007941 */ /* 0x000fea0003800000 */
.L_x_117:
[----:B------:R-:W-:Y:S01]  /*7790*/  ISETP.NE.AND P0, PT, R187, RZ, PT ;  /* 0x000000ffbb00720c */ /* 0x000fe20003f05270 */
[----:B---3--:R-:W-:Y:S02]  /*77a0*/  VIADD R197, R197, 0x50 ;  /* 0x00000050c5c57836 */ /* 0x008fe40000000000 */
[----:B------:R-:W-:Y:S03]  /*77b0*/  VIADD R166, R166, 0x1 ;  /* 0x00000001a6a67836 */ /* 0x000fe60000000000 */
[----:B--2---:R-:W-:Y:S07]  /*77c0*/  PRMT R0, R0, 0x654, R197 ;  /* 0x0000065400007816 */ /* 0x004fee00000000c5 */
[----:B------:R2:W3:Y:S04]  /*77d0*/  @P0 LDS.128 R140, [R3] ;  /* 0x00000000038c0984 */ /* 0x0004e80000000c00 */
[----:B------:R2:W4:Y:S04]  /*77e0*/  @P0 LDS.128 R144, [R5+0x10] ;  /* 0x0000100005900984 */ /* 0x0005280000000c00 */
        /* <DEDUP_REMOVED lines=12> */
[----:B--234-:R-:W-:Y:S02]  /*78b0*/  LOP3.LUT R165, R165, R0, RZ, 0x3c, !PT ;  /* 0x00000000a5a57212 */ /* 0x01cfe400078e3cff */
.L_x_116:
[----:B------:R-:W-:Y:S05]  /*78c0*/  BSYNC B1 ;  /* 0x0000000000017941 */ /* 0x000fea0003800000 */
.L_x_115:
[----:B------:R-:W-:Y:S05]  /*78d0*/  VIADD R0, R71, 0x40 ;  /* 0x0000004047007836 */ /* 0x000fea0000000000 */
[----:B------:R-:W-:Y:S04]  /*78e0*/  SHF.R.U32.HI R0, RZ, 0x15, R0 ;  /* 0x00000015ff007819 */ /* 0x000fe80000011600 */
[----:B------:R-:W-:Y:S11]  /*78f0*/  LOP3.LUT P0, RZ, R0, 0x3, R159, 0x48, !PT ;  /* 0x0000000300ff7812 */ /* 0x000ff6000780489f */
[----:B------:R-:W-:Y:S02]  /*7900*/  @!UPT UIADD3 URZ, UPT, UPT, URZ, URZ, URZ ;  /* 0x000000fffffff290 */ /* 0x000fe4000fffe0ff */
        /* <DEDUP_REMOVED lines=8> */
[----:B------:R-:W5:Y:S01]  /*7990*/  LDCU.64 UR4, c[0x4][0x10] ;  /* 0x01000200ff0477ac */ /* 0x000f620008000a00 */
[----:B--2---:R-:W-:Y:S01]  /*79a0*/  MOV R5, UR9 ;  /* 0x0000000900057c02 */ /* 0x004fe20008000f00 */
[----:B------:R-:W-:Y:S01]  /*79b0*/  IMAD.U32 R4, RZ, RZ, UR8 ;  /* 0x00000008ff047e24 */ /* 0x000fe2000f8e00ff */
[----:B---3--:R-:W-:Y:S01]  /*79c0*/  MOV R7, UR7 ;  /* 0x0000000700077c02 */ /* 0x008fe20008000f00 */
[----:B------:R-:W-:Y:S01]  /*79d0*/  IMAD.U32 R6, RZ, RZ, UR6 ;  /* 0x00000006ff067e24 */ /* 0x000fe2000f8e00ff */
[----:B-----5:R-:W-:Y:S01]  /*79e0*/  MOV R11, UR5 ;  /* 0x00000005000b7c02 */ /* 0x020fe20008000f00 */
[----:B------:R-:W-:Y:S02]  /*79f0*/  IMAD.U32 R10, RZ, RZ, UR4 ;  /* 0x00000004ff0a7e24 */ /* 0x000fe4000f8e00ff */
[----:B------:R-:W-:Y:S07]  /*7a00*/  LEPC R20, `(.L_x_120) ;  /* 0x000000001014794e */ /* 0x000fee0000000000 */
[----:B-1--4-:R-:W-:Y:S05]  /*7a10*/  CALL.ABS.NOINC R2 ;  /* 0x0000000002007343 */ /* 0x012fea0003c00000 */
.L_x_120:
[----:B------:R-:W-:Y:S01]  /*7a20*/  ISETP.NE.AND P0, PT, R178, RZ, PT ;  /* 0x000000ffb200720c */ /* 0x000fe20003f05270 */
[----:B------:R-:W-:Y:S05]  /*7a30*/  WARPSYNC.ALL ;  /* 0x0000000000007948 */ /* 0x000fea0003800000 */
[----:B------:R-:W-:Y:S01]  /*7a40*/  R2UR UR4, R71 ;  /* 0x00000000470472ca */ /* 0x000fe200000e0000 */
[----:B------:R-:W-:Y:S01]  /*7a50*/  BSSY.RECONVERGENT B0, `(.L_x_121) ;  /* 0x000011d000007945 */ /* 0x000fe20003800200 */
[----:B------:R-:W-:Y:S02]  /*7a60*/  F2FP.F16.E5M2.UNPACK_B R11, R141 ;  /* 0x0000008dff0b723e */ /* 0x000fe400020004ff */
[----:B------:R-:W-:Y:S02]  /*7a70*/  F2FP.F16.E5M2.UNPACK_B R10, R142 ;  /* 0x0000008eff0a723e */ /* 0x000fe400020004ff */
[----:B------:R-:W-:Y:S01]  /*7a80*/  F2FP.F16.E5M2.UNPACK_B R9, R143 ;  /* 0x0000008fff09723e */ /* 0x000fe200020004ff */
[--C-:B------:R-:W-:Y:S01]  /*7a90*/  HADD2.F32 R74, -RZ, R11.reuse.H0_H0 ;  /* 0x2000000bff4a7230 */ /* 0x100fe20000004100 */
[----:B------:R-:W-:Y:S01]  /*7aa0*/  F2FP.F16.E5M2.UNPACK_B R8, R144 ;  /* 0x00000090ff08723e */ /* 0x000fe200020004ff */
[----:B------:R-:W-:Y:S01]  /*7ab0*/  HADD2.F32 R76, -RZ, R11.H1_H1 ;  /* 0x3000000bff4c7230 */ /* 0x000fe20000004100 */
[----:B------:R-:W-:Y:S01]  /*7ac0*/  F2FP.F16.E5M2.UNPACK_B R7, R145 ;  /* 0x00000091ff07723e */ /* 0x000fe200020004ff */
[--C-:B------:R-:W-:Y:S01]  /*7ad0*/  HADD2.F32 R77, -RZ, R10.reuse.H0_H0 ;  /* 0x2000000aff4d7230 */ /* 0x100fe20000004100 */
[----:B------:R-:W-:Y:S01]  /*7ae0*/  F2FP.F16.E5M2.UNPACK_B R6, R146 ;  /* 0x00000092ff06723e */ /* 0x000fe200020004ff */
[----:B------:R-:W-:Y:S01]  /*7af0*/  HADD2.F32 R80, -RZ, R10.H1_H1 ;  /* 0x3000000aff507230 */ /* 0x000fe20000004100 */
[----:B------:R-:W-:Y:S01]  /*7b00*/  F2FP.F16.E5M2.UNPACK_B R5, R147 ;  /* 0x00000093ff05723e */ /* 0x000fe200020004ff */
[--C-:B------:R-:W-:Y:S01]  /*7b10*/  HADD2.F32 R81, -RZ, R9.reuse.H0_H0 ;  /* 0x20000009ff517230 */ /* 0x100fe20000004100 */
[----:B-1----:R-:W-:Y:S01]  /*7b20*/  F2FP.F16.E5M2.UNPACK_B R4, R148 ;  /* 0x00000094ff04723e */ /* 0x002fe200020004ff */
[----:B------:R-:W-:Y:S01]  /*7b30*/  HADD2.F32 R83, -RZ, R9.H1_H1 ;  /* 0x30000009ff537230 */ /* 0x000fe20000004100 */
[-C--:B------:R-:W-:Y:S01]  /*7b40*/  F2FP.F16.E5M2.UNPACK_B R2, R140.reuse ;  /* 0x0000008cff02723e */ /* 0x080fe200020004ff */
[--C-:B------:R-:W-:Y:S01]  /*7b50*/  HADD2.F32 R86, -RZ, R8.reuse.H0_H0 ;  /* 0x20000008ff567230 */ /* 0x100fe20000004100 */
[----:B------:R-:W-:Y:S01]  /*7b60*/  F2FP.F16.E5M2.UNPACK_B R140, R140.H1 ;  /* 0x0000008cff8c723e */ /* 0x000fe200030004ff */
[----:B------:R-:W-:Y:S01]  /*7b70*/  HADD2.F32 R87, -RZ, R8.H1_H1 ;  /* 0x30000008ff577230 */ /* 0x000fe20000004100 */
[----:B------:R-:W-:Y:S01]  /*7b80*/  F2FP.F16.E5M2.UNPACK_B R141, R141.H1 ;  /* 0x0000008dff8d723e */ /* 0x000fe200030004ff */
[--C-:B------:R-:W-:Y:S01]  /*7b90*/  HADD2.F32 R90, -RZ, R7.reuse.H0_H0 ;  /* 0x20000007ff5a7230 */ /* 0x100fe20000004100 */
[----:B------:R-:W-:Y:S01]  /*7ba0*/  F2FP.F16.E5M2.UNPACK_B R142, R142.H1 ;  /* 0x0000008eff8e723e */ /* 0x000fe200030004ff */
[----:B------:R-:W-:Y:S01]  /*7bb0*/  HADD2.F32 R91, -RZ, R7.H1_H1 ;  /* 0x30000007ff5b7230 */ /* 0x000fe20000004100 */
[----:B------:R-:W-:Y:S01]  /*7bc0*/  F2FP.F16.E5M2.UNPACK_B R143, R143.H1 ;  /* 0x0000008fff8f723e */ /* 0x000fe200030004ff */
[--C-:B------:R-:W-:Y:S01]  /*7bd0*/  HADD2.F32 R94, -RZ, R6.reuse.H0_H0 ;  /* 0x20000006ff5e7230 */ /* 0x100fe20000004100 */
[----:B------:R-:W-:Y:S01]  /*7be0*/  IADD3 R161, PT, PT, R161, 0xb0, RZ ;  /* 0x000000b0a1a17810 */ /* 0x000fe20007ffe0ff */
[----:B------:R-:W-:Y:S01]  /*7bf0*/  HADD2.F32 R95, -RZ, R6.H1_H1 ;  /* 0x30000006ff5f7230 */ /* 0x000fe20000004100 */
[----:B------:R-:W-:Y:S01]  /*7c00*/  F2FP.F16.E5M2.UNPACK_B R107, R149 ;  /* 0x00000095ff6b723e */ /* 0x000fe200020004ff */
[--C-:B------:R-:W-:Y:S01]  /*7c10*/  HADD2.F32 R98, -RZ, R5.reuse.H0_H0 ;  /* 0x20000005ff627230 */ /* 0x100fe20000004100 */
[----:B------:R-:W-:Y:S01]  /*7c20*/  LOP3.LUT R161, R161, 0xfefffff8, RZ, 0xc0, !PT ;  /* 0xfefffff8a1a17812 */ /* 0x000fe200078ec0ff */
[----:B------:R-:W-:Y:S01]  /*7c30*/  HADD2.F32 R99, -RZ, R5.H1_H1 ;  /* 0x30000005ff637230 */ /* 0x000fe20000004100 */
[----:B------:R-:W-:Y:S01]  /*7c40*/  F2FP.F16.E5M2.UNPACK_B R111, R150 ;  /* 0x00000096ff6f723e */ /* 0x000fe200020004ff */
[--C-:B------:R-:W-:Y:S01]  /*7c50*/  HADD2.F32 R102, -RZ, R4.reuse.H0_H0 ;  /* 0x20000004ff667230 */ /* 0x100fe20000004100 */
[----:B------:R-:W-:Y:S01]  /*7c60*/  F2FP.F16.E5M2.UNPACK_B R115, R151 ;  /* 0x00000097ff73723e */ /* 0x000fe200020004ff */
[----:B------:R-:W-:Y:S01]  /*7c70*/  HADD2.F32 R103, -RZ, R4.H1_H1 ;  /* 0x30000004ff677230 */ /* 0x000fe20000004100 */
[----:B------:R-:W-:Y:S01]  /*7c80*/  F2FP.F16.E5M2.UNPACK_B R119, R152 ;  /* 0x00000098ff77723e */ /* 0x000fe200020004ff */
[----:B------:R-:W1:Y:S01]  /*7c90*/  LDTM.x64 R4, tmem[UR4+0x40] ;  /* 0x00004004000479ee */ /* 0x000e620008340000 */
[--C-:B------:R-:W-:Y:S01]  /*7ca0*/  HADD2.F32 R0, -RZ, R2.reuse.H0_H0 ;  /* 0x20000002ff007230 */ /* 0x100fe20000004100 */
[----:B------:R-:W-:Y:S01]  /*7cb0*/  NOP ;  /* 0x0000000000007918 */ /* 0x000fe20000000000 */
[----:B-1----:R1:W-:Y:S01]  /*7cc0*/  SYNCS.ARRIVE.TRANS64.RED.A1T0 RZ, [R161+URZ], RZ ;  /* 0x000000ffa1ff79a7 */ /* 0x0023e200081004ff */
[----:B------:R-:W-:Y:S01]  /*7cd0*/  HADD2.F32 R2, -RZ, R2.H1_H1 ;  /* 0x30000002ff027230 */ /* 0x000fe20000004100 */
[----:B------:R-:W-:Y:S01]  /*7ce0*/  F2FP.F16.E5M2.UNPACK_B R123, R153 ;  /* 0x00000099ff7b723e */ /* 0x000fe200020004ff */
[----:B------:R-:W-:Y:S01]  /*7cf0*/  HADD2.F32 R78, -RZ, R141.H1_H1 ;  /* 0x3000008dff4e7230 */ /* 0x000fe20000004100 */
[----:B------:R-:W-:Y:S01]  /*7d00*/  F2FP.F16.E5M2.UNPACK_B R127, R154 ;  /* 0x0000009aff7f723e */ /* 0x000fe200020004ff */
[--C-:B------:R-:W-:Y:S01]  /*7d10*/  HADD2.F32 R106, -RZ, R107.reuse.H0_H0 ;  /* 0x2000006bff6a7230 */ /* 0x100fe20000004100 */
[----:B------:R-:W-:Y:S01]  /*7d20*/  F2FP.F16.E5M2.UNPACK_B R130, R155 ;  /* 0x0000009bff82723e */ /* 0x000fe200020004ff */
[----:B------:R-:W-:Y:S01]  /*7d30*/  HADD2.F32 R107, -RZ, R107.H1_H1 ;  /* 0x3000006bff6b7230 */ /* 0x000fe20000004100 */
[----:B------:R-:W-:Y:S01]  /*7d40*/  F2FP.F16.E5M2.UNPACK_B R144, R144.H1 ;  /* 0x00000090ff90723e */ /* 0x000fe200030004ff */
        /* <DEDUP_REMOVED lines=12> */
[C---:B------:R-:W-:Y:S01]  /*7e10*/  FMUL R4, R70.reuse, R4 ;  /* 0x0000000446047220 */ /* 0x040fe20000400000 */
[C---:B------:R-:W-:Y:S01]  /*7e20*/  FMUL R5, R70.reuse, R5 ;  /* 0x0000000546057220 */ /* 0x040fe20000400000 */
[--C-:B------:R-:W-:Y:S02]  /*7e30*/  HADD2.F32 R3, -RZ, R140.reuse.H0_H0 ;  /* 0x2000008cff037230 */ /* 0x100fe40000004100 */
        /* <DEDUP_REMOVED lines=9> */
[----:B------:R-:W-:Y:S02]  /*7ed0*/  HADD2.F32 R122, -RZ, R123.H0_H0 ;  /* 0x2000007bff7a7230 */ /* 0x000fe40000004100 */
[C---:B------:R-:W-:Y:S01]  /*7ee0*/  FMUL R6, R70.reuse, R6 ;  /* 0x0000000646067220 */ /* 0x040fe20000400000 */
[----:B------:R-:W-:Y:S02]  /*7ef0*/  HADD2.F32 R72, -RZ, R140.H1_H1 ;  /* 0x3000008cff487230 */ /* 0x000fe40000004100 */
[C---:B------:R-:W-:Y:S01]  /*7f00*/  FMUL R7, R70.reuse, R7 ;  /* 0x0000000746077220 */ /* 0x040fe20000400000 */
[----:B------:R-:W-:Y:S02]  /*7f10*/  HADD2.F32 R75, -RZ, R141.H0_H0 ;  /* 0x2000008dff4b7230 */ /* 0x000fe40000004100 */
[C---:B------:R-:W-:Y:S01]  /*7f20*/  FFMA R6, R73.reuse, R3, R6 ;  /* 0x0000000349067223 */ /* 0x040fe20000000006 */
[----:B------:R-:W-:Y:S02]  /*7f30*/  HADD2.F32 R123, -RZ, R123.H1_H1 ;  /* 0x3000007bff7b7230 */ /* 0x000fe40000004100 */
[C---:B------:R-:W-:Y:S01]  /*7f40*/  FFMA R7, R73.reuse, R72, R7 ;  /* 0x0000004849077223 */ /* 0x040fe20000000007 */
[C---:B------:R-:W-:Y:S01]  /*7f50*/  FFMA R8, R73.reuse, R74, R8 ;  /* 0x0000004a49087223 */ /* 0x040fe20000000008 */
[----:B------:R-:W-:Y:S01]  /*7f60*/  FFMA R9, R73, R76, R9 ;  /* 0x0000004c49097223 */ /* 0x000fe20000000009 */
[--C-:B------:R-:W-:Y:S02]  /*7f70*/  HADD2.F32 R126, -RZ, R127.reuse.H0_H0 ;  /* 0x2000007fff7e7230 */ /* 0x100fe40000004100 */
[C---:B------:R-:W-:Y:S01]  /*7f80*/  FMUL R10, R70.reuse, R10 ;  /* 0x0000000a460a7220 */ /* 0x040fe20000400000 */
[----:B------:R-:W-:Y:S01]  /*7f90*/  F2FP.SATFINITE.E5M2.F32.PACK_AB_MERGE_C R76, R7, R6, RZ ;  /* 0x00000006074c723e */ /* 0x000fe200048060ff */
[C---:B------:R-:W-:Y:S01]  /*7fa0*/  FMUL R7, R70.reuse, R20 ;  /* 0x0000001446077220 */ /* 0x040fe20000400000 */
[----:B------:R-:W-:Y:S02]  /*7fb0*/  HADD2.F32 R127, -RZ, R127.H1_H1 ;  /* 0x3000007fff7f7230 */ /* 0x000fe40000004100 */
[C---:B------:R-:W-:Y:S01]  /*7fc0*/  FFMA R10, R73.reuse, R75, R10 ;  /* 0x0000004b490a7223 */ /* 0x040fe2000000000a */
[----:B------:R-:W-:Y:S02]  /*7fd0*/  HADD2.F32 R72, -RZ, R130.H0_H0 ;  /* 0x20000082ff487230 */ /* 0x000fe40000004100 */
[C---:B------:R-:W-:Y:S01]  /*7fe0*/  FMUL R11, R70.reuse, R11 ;  /* 0x0000000b460b7220 */ /* 0x040fe20000400000 */
[--C-:B------:R-:W-:Y:S02]  /*7ff0*/  HADD2.F32 R79, -RZ, R142.reuse.H0_H0 ;  /* 0x2000008eff4f7230 */ /* 0x100fe40000004100 */
[C---:B------:R-:W-:Y:S01]  /*8000*/  FMUL R14, R70.reuse, R14 ;  /* 0x0000000e460e7220 */ /* 0x040fe20000400000 */
[----:B------:R-:W-:Y:S02]  /*8010*/  HADD2.F32 R82, -RZ, R142.H1_H1 ;  /* 0x3000008eff527230 */ /* 0x000fe40000004100 */
[C---:B------:R-:W-:Y:S01]  /*8020*/  FFMA R11, R73.reuse, R78, R11 ;  /* 0x0000004e490b7223 */ /* 0x040fe2000000000b */
[C---:B------:R-:W-:Y:S01]  /*8030*/  FFMA R12, R73.reuse, R77, R12 ;  /* 0x0000004d490c7223 */ /* 0x040fe2000000000c */
[C---:B------:R-:W-:Y:S01]  /*8040*/  FFMA R13, R73.reuse, R80, R13 ;  /* 0x00000050490d7223 */ /* 0x040fe2000000000d */
[----:B------:R-:W-:Y:S01]  /*8050*/  FFMA R14, R73, R79, R14 ;  /* 0x0000004f490e7223 */ /* 0x000fe2000000000e */
[----:B------:R-:W-:Y:S01]  /*8060*/  HADD2.F32 R75, -RZ, R130.H1_H1 ;  /* 0x30000082ff4b7230 */ /* 0x000fe20000004100 */
[----:B------:R-:W-:Y:S01]  /*8070*/  F2FP.SATFINITE.E5M2.F32.PACK_AB_MERGE_C R78, R11, R10, RZ ;  /* 0x0000000a0b4e723e */ /* 0x000fe200048060ff */
[C---:B------:R-:W-:Y:S01]  /*8080*/  FMUL R10, R70.reuse, R21 ;  /* 0x00000015460a7220 */ /* 0x040fe20000400000 */
[C---:B------:R-:W-:Y:S01]  /*8090*/  FMUL R21, R70.reuse, R28 ;  /* 0x0000001c46157220 */ /* 0x040fe20000400000 */
        /* <DEDUP_REMOVED lines=8> */
[C---:B------:R-:W-:Y:S01]  /*8120*/  FMUL R18, R70.reuse, R25 ;  /* 0x0000001946127220 */ /* 0x040fe20000400000 */
[----:B------:R-:W-:Y:S01]  /*8130*/  F2FP.SATFINITE.E5M2.F32.PACK_AB_MERGE_C R14, R15, R14, RZ ;  /* 0x0000000e0f0e723e */ /* 0x000fe200048060ff */
        /* <DEDUP_REMOVED lines=8> */
[C---:B------:R-:W-:Y:S01]  /*81c0*/  FFMA R11, R73.reuse, R88, R11 ;  /* 0x00000058490b7223 */ /* 0x040fe2000000000b */
[----:B------:R-:W-:Y:S01]  /*81d0*/  FMUL R22, R70, R29 ;  /* 0x0000001d46167220 */ /* 0x000fe20000400000 */
        /* <DEDUP_REMOVED lines=13> */
[----:B------:R-:W-:Y:S01]  /*82b0*/  FMUL R20, R70, R27 ;  /* 0x0000001b46147220 */ /* 0x000fe20000400000 */
[--C-:B------:R-:W-:Y:S01]  /*82c0*/  HADD2.F32 R96, -RZ, R146.reuse.H0_H0 ;  /* 0x20000092ff607230 */ /* 0x100fe20000004100 */
[----:B------:R-:W-:Y:S01]  /*82d0*/  F2FP.SATFINITE.E5M2.F32.PACK_AB_MERGE_C R16, R10, R7, R16 ;  /* 0x000000070a10723e */ /* 0x000fe20004806010 */
[----:B------:R-:W-:Y:S02]  /*82e0*/  HADD2.F32 R97, -RZ, R146.H1_H1 ;  /* 0x30000092ff617230 */ /* 0x000fe40000004100 */
[C---:B------:R-:W-:Y:S01]  /*82f0*/  FFMA R20, R73.reuse, R93, R20 ;  /* 0x0000005d49147223 */ /* 0x040fe20000000014 */
[C---:B------:R-:W-:Y:S01]  /*8300*/  FFMA R21, R73.reuse, R94, R21 ;  /* 0x0000005e49157223 */ /* 0x040fe20000000015 */
[C---:B------:R-:W-:Y:S01]  /*8310*/  FFMA R22, R73.reuse, R95, R22 ;  /* 0x0000005f49167223 */ /* 0x040fe20000000016 */
[C---:B------:R-:W-:Y:S01]  /*8320*/  FMUL R23, R70.reuse, R30 ;  /* 0x0000001e46177220 */ /* 0x040fe20000400000 */
[----:B------:R-:W-:Y:S01]  /*8330*/  FMUL R30, R70, R37 ;  /* 0x00000025461e7220 */ /* 0x000fe20000400000 */
[----:B------:R-:W-:Y:S01]  /*8340*/  F2FP.SATFINITE.E5M2.F32.PACK_AB_MERGE_C R19, R20, R19, RZ ;  /* 0x000000131413723e */ /* 0x000fe200048060ff */
[C---:B------:R-:W-:Y:S01]  /*8350*/  FMUL R37, R70.reuse, R44 ;  /* 0x0000002c46257220 */ /* 0x040fe20000400000 */
[C---:B------:R-:W-:Y:S01]  /*8360*/  FFMA R23, R73.reuse, R96, R23 ;  /* 0x0000006049177223 */ /* 0x040fe20000000017 */
        /* <DEDUP_REMOVED lines=20> */
[----:B------:R-:W-:Y:S01]  /*84b0*/  F2FP.F16.E5M2.UNPACK_B R151, R151.H1 ;  /* 0x00000097ff97723e */ /* 0x000fe200030004ff */
[----:B------:R-:W-:Y:S01]  /*84c0*/  FMUL R38, R70, R45 ;  /* 0x0000002d46267220 */ /* 0x000fe20000400000 */
[----:B------:R-:W-:Y:S01]  /*84d0*/  F2FP.SATFINITE.E5M2.F32.PACK_AB_MERGE_C R19, R28, R27, RZ ;  /* 0x0000001b1c13723e */ /* 0x000fe200048060ff */
[----:B------:R-:W-:Y:S01]  /*84e0*/  FFMA R31, R73, R104, R31 ;  /* 0x00000068491f7223 */ /* 0x000fe2000000001f */
[C---:B------:R-:W-:Y:S01]  /*84f0*/  FMUL R45, R70.reuse, R52 ;  /* 0x00000034462d7220 */ /* 0x040fe20000400000 */
[C---:B------:R-:W-:Y:S01]  /*8500*/  FMUL R52, R70.reuse, R59 ;  /* 0x0000003b46347220 */ /* 0x040fe20000400000 */
[----:B------:R-:W-:Y:S01]  /*8510*/  F2FP.F16.E5M2.UNPACK_B R152, R152.H1 ;  /* 0x00000098ff98723e */ /* 0x000fe200030004ff */
[C---:B------:R-:W-:Y:S01]  /*8520*/  FMUL R59, R70.reuse, R66 ;  /* 0x00000042463b7220 */ /* 0x040fe20000400000 */
[----:B------:R-:W-:Y:S01]  /*8530*/  F2FP.SATFINITE.E5M2.F32.PACK_AB_MERGE_C R66, R13, R12, R14 ;  /* 0x0000000c0d42723e */ /* 0x000fe2000480600e */
        /* <DEDUP_REMOVED lines=11> */
[C---:B------:R-:W-:Y:S01]  /*85f0*/  FFMA R35, R73.reuse, R108, R35 ;  /* 0x0000006c49237223 */ /* 0x040fe20000000023 */
[C---:B------:R-:W-:Y:S01]  /*8600*/  FMUL R36, R70.reuse, R43 ;  /* 0x0000002b46247220 */ /* 0x040fe20000400000 */
[--C-:B------:R-:W-:Y:S02]  /*8610*/  HADD2.F32 R112, -RZ, R150.reuse.H0_H0 ;  /* 0x20000096ff707230 */ /* 0x100fe40000004100 */
[C---:B------:R-:W-:Y:S01]  /*8620*/  FMUL R39, R70.reuse, R46 ;  /* 0x0000002e46277220 */ /* 0x040fe20000400000 */
[----:B------:R-:W-:Y:S02]  /*8630*/  HADD2.F32 R113, -RZ, R150.H1_H1 ;  /* 0x30000096ff717230 */ /* 0x000fe40000004100 */
        /* <DEDUP_REMOVED lines=12> */
[C---:B------:R-:W-:Y:S01]  /*8700*/  FMUL R46, R70.reuse, R53 ;  /* 0x00000035462e7220 */ /* 0x040fe20000400000 */
[--C-:B------:R-:W-:Y:S02]  /*8710*/  HADD2.F32 R120, -RZ, R152.reuse.H0_H0 ;  /* 0x20000098ff787230 */ /* 0x100fe40000004100 */
[C---:B------:R-:W-:Y:S01]  /*8720*/  FMUL R50, R70.reuse, R57 ;  /* 0x0000003946327220 */ /* 0x040fe20000400000 */
[C---:B------:R-:W-:Y:S01]  /*8730*/  FMUL R51, R70.reuse, R58 ;  /* 0x0000003a46337220 */ /* 0x040fe20000400000 */
[C---:B------:R-:W-:Y:S01]  /*8740*/  FMUL R53, R70.reuse, R60 ;  /* 0x0000003c46357220 */ /* 0x040fe20000400000 */
[C---:B------:R-:W-:Y:S01]  /*8750*/  FFMA R43, R73.reuse, R116, R43 ;  /* 0x00000074492b7223 */ /* 0x040fe2000000002b */
[----:B------:R-:W-:Y:S02]  /*8760*/  HADD2.F32 R121, -RZ, R152.H1_H1 ;  /* 0x30000098ff797230 */ /* 0x000fe40000004100 */
[C---:B------:R-:W-:Y:S01]  /*8770*/  FMUL R47, R70.reuse, R54 ;  /* 0x00000036462f7220 */ /* 0x040fe20000400000 */
[C---:B------:R-:W-:Y:S01]  /*8780*/  FMUL R57, R70.reuse, R64 ;  /* 0x0000004046397220 */ /* 0x040fe20000400000 */
[C---:B------:R-:W-:Y:S01]  /*8790*/  FMUL R58, R70.reuse, R65 ;  /* 0x00000041463a7220 */ /* 0x040fe20000400000 */
[C---:B------:R-:W-:Y:S01]  /*87a0*/  FMUL R60, R70.reuse, R67 ;  /* 0x00000043463c7220 */ /* 0x040fe20000400000 */
[----:B------:R-:W-:Y:S01]  /*87b0*/  FFMA R44, R73, R117, R44 ;  /* 0x00000075492c7223 */ /* 0x000fe2000000002c */
[C---:B------:R-:W-:Y:S01]  /*87c0*/  FMUL R48, R70.reuse, R55 ;  /* 0x0000003746307220 */ /* 0x040fe20000400000 */
[----:B------:R-:W-:Y:S01]  /*87d0*/  F2FP.SATFINITE.E5M2.F32.PACK_AB_MERGE_C R64, R5, R4, R76 ;  /* 0x000000040540723e */ /* 0x000fe2000480604c */
[----:B------:R-:W-:Y:S01]  /*87e0*/  FFMA R45, R73, R118, R45 ;  /* 0x00000076492d7223 */ /* 0x000fe2000000002d */
[----:B------:R-:W-:Y:S01]  /*87f0*/  F2FP.SATFINITE.E5M2.F32.PACK_AB_MERGE_C R65, R9, R8, R78 ;  /* 0x000000080941723e */ /* 0x000fe2000480604e */
[----:B------:R-:W-:Y:S01]  /*8800*/  FMUL R49, R70, R56 ;  /* 0x0000003846317220 */ /* 0x000fe20000400000 */
[----:B------:R-:W-:Y:S01]  /*8810*/  F2FP.SATFINITE.E5M2.F32.PACK_AB_MERGE_C R67, R2, R0, R3 ;  /* 0x000000000243723e */ /* 0x000fe20004806003 */
[C---:B------:R-:W-:Y:S01]  /*8820*/  FFMA R46, R73.reuse, R119, R46 ;  /* 0x00000077492e7223 */ /* 0x040fe2000000002e */
[----:B------:R-:W-:Y:S01]  /*8830*/  F2FP.F16.E5M2.UNPACK_B R154, R154.H1 ;  /* 0x0000009aff9a723e */ /* 0x000fe200030004ff */
[--C-:B------:R-:W-:Y:S02]  /*8840*/  HADD2.F32 R124, -RZ, R153.reuse.H0_H0 ;  /* 0x20000099ff7c7230 */ /* 0x100fe40000004100 */
[C---:B------:R-:W-:Y:S01]  /*8850*/  FFMA R47, R73.reuse, R120, R47 ;  /* 0x00000078492f7223 */ /* 0x040fe2000000002f */
[----:B------:R1:W-:Y:S01]  /*8860*/  STS.128 [R137+UR44+0x6200], R64 ;  /* 0x0062004089007988 */ /* 0x0003e20008000c2c */
[----:B------:R-:W-:Y:S02]  /*8870*/  HADD2.F32 R125, -RZ, R153.H1_H1 ;  /* 0x30000099ff7d7230 */ /* 0x000fe40000004100 */
[C---:B------:R-:W-:Y:S01]  /*8880*/  FFMA R48, R73.reuse, R121, R48 ;  /* 0x0000007949307223 */ /* 0x040fe20000000030 */
[C---:B------:R-:W-:Y:S01]  /*8890*/  FFMA R49, R73.reuse, R122, R49 ;  /* 0x0000007a49317223 */ /* 0x040fe20000000031 */
[----:B------:R-:W-:Y:S01]  /*88a0*/  F2FP.F16.E5M2.UNPACK_B R155, R155.H1 ;  /* 0x0000009bff9b723e */ /* 0x000fe200030004ff */
[C---:B------:R-:W-:Y:S01]  /*88b0*/  FFMA R50, R73.reuse, R123, R50 ;  /* 0x0000007b49327223 */ /* 0x040fe20000000032 */
[----:B------:R-:W-:Y:S01]  /*88c0*/  FMUL R54, R70, R61 ;  /* 0x0000003d46367220 */ /* 0x000fe20000400000 */
[--C-:B------:R-:W-:Y:S01]  /*88d0*/  HADD2.F32 R128, -RZ, R154.reuse.H0_H0 ;  /* 0x2000009aff807230 */ /* 0x100fe20000004100 */
[----:B------:R1:W-:Y:S01]  /*88e0*/  STS.128 [R179+0x6010], R16 ;  /* 0x00601010b3007388 */ /* 0x0003e20000000c00 */
[----:B------:R-:W-:Y:S01]  /*88f0*/  F2FP.SATFINITE.E5M2.F32.PACK_AB_MERGE_C R35, R36, R35, RZ ;  /* 0x000000232423723e */ /* 0x000fe200048060ff */
[C---:B------:R-:W-:Y:S01]  /*8900*/  FFMA R51, R73.reuse, R124, R51 ;  /* 0x0000007c49337223 */ /* 0x040fe20000000033 */
[----:B------:R-:W-:Y:S01]  /*8910*/  F2FP.SATFINITE.E5M2.F32.PACK_AB_MERGE_C R39, R40, R39, RZ ;  /* 0x000000272827723e */ /* 0x000fe200048060ff */
[----:B------:R-:W-:Y:S02]  /*8920*/  HADD2.F32 R129, -RZ, R154.H1_H1 ;  /* 0x3000009aff817230 */ /* 0x000fe40000004100 */
[C---:B------:R-:W-:Y:S01]  /*8930*/  FMUL R55, R70.reuse, R62 ;  /* 0x0000003e46377220 */ /* 0x040fe20000400000 */
[C---:B------:R-:W-:Y:S01]  /*8940*/  FFMA R52, R73.reuse, R125, R52 ;  /* 0x0000007d49347223 */ /* 0x040fe20000000034 */
[----:B------:R-:W-:Y:S01]  /*8950*/  FMUL R56, R70, R63 ;  /* 0x0000003f46387220 */ /* 0x000fe20000400000 */
[C---:B------:R-:W-:Y:S01]  /*8960*/  FFMA R53, R73.reuse, R126, R53 ;  /* 0x0000007e49357223 */ /* 0x040fe20000000035 */
[C---:B------:R-:W-:Y:S01]  /*8970*/  FFMA R54, R73.reuse, R127, R54 ;  /* 0x0000007f49367223 */ /* 0x040fe20000000036 */
[--C-:B------:R-:W-:Y:S02]  /*8980*/  HADD2.F32 R74, -RZ, R155.reuse.H0_H0 ;  /* 0x2000009bff4a7230 */ /* 0x100fe40000004100 */
[C---:B------:R-:W-:Y:S01]  /*8990*/  FFMA R55, R73.reuse, R128, R55 ;  /* 0x0000008049377223 */ /* 0x040fe20000000037 */
[----:B------:R-:W-:Y:S02]  /*89a0*/  HADD2.F32 R131, -RZ, R155.H1_H1 ;  /* 0x3000009bff837230 */ /* 0x000fe40000004100 */
[C---:B------:R-:W-:Y:S01]  /*89b0*/  FFMA R56, R73.reuse, R129, R56 ;  /* 0x0000008149387223 */ /* 0x040fe20000000038 */
[----:B------:R-:W-:Y:S01]  /*89c0*/  F2FP.SATFINITE.E5M2.F32.PACK_AB_MERGE_C R43, R44, R43, RZ ;  /* 0x0000002b2c2b723e */ /* 0x000fe200048060ff */
[C---:B------:R-:W-:Y:S01]  /*89d0*/  FFMA R57, R73.reuse, R72, R57 ;  /* 0x0000004849397223 */ /* 0x040fe20000000039 */
[C---:B------:R-:W-:Y:S01]  /*89e0*/  FFMA R58, R73.reuse, R75, R58 ;  /* 0x0000004b493a7223 */ /* 0x040fe2000000003a */
[C---:B------:R-:W-:Y:S01]  /*89f0*/  FFMA R59, R73.reuse, R74, R59 ;  /* 0x0000004a493b7223 */ /* 0x040fe2000000003b */
[----:B------:R-:W-:Y:S01]  /*8a00*/  F2FP.SATFINITE.E5M2.F32.PACK_AB_MERGE_C R33, R34, R33, R35 ;  /* 0x000000212221723e */ /* 0x000fe20004806023 */
[----:B------:R-:W-:Y:S01]  /*8a10*/  FFMA R60, R73, R131, R60 ;  /* 0x00000083493c7223 */ /* 0x000fe2000000003c */
[----:B------:R-:W-:Y:S02]  /*8a20*/  F2FP.SATFINITE.E5M2.F32.PACK_AB_MERGE_C R32, R30, R29, R32 ;  /* 0x0000001d1e20723e */ /* 0x000fe40004806020 */
        /* <DEDUP_REMOVED lines=11> */
[----:B------:R-:W-:Y:S03]  /*8ae0*/  IADD3 R68, PT, PT, R68, 0x1, RZ ;  /* 0x0000000144447810 */ /* 0x000fe60007ffe0ff */
        /* <DEDUP_REMOVED lines=10> */
[----:B------:R-:W-:Y:S02]  /*8b90*/  UIADD3 UR9, UPT, UPT, UR49, 0x40, URZ ;  /* 0x0000004031097890 */ /* 0x000fe4000fffe0ff */
[----:B------:R-:W-:Y:S01]  /*8ba0*/  UIADD3 UR8, UPT, UPT, UR44, 0x6200, URZ ;  /* 0x000062002c087890 */ /* 0x000fe2000fffe0ff */
[----:B------:R-:W-:Y:S01]  /*8bb0*/  UMOV UR10, UR50 ;  /* 0x00000032000a7c82 */ /* 0x000fe20008000000 */
[----:B------:R-:W-:Y:S01]  /*8bc0*/  UMOV UR11, UR36 ;  /* 0x00000024000b7c82 */ /* 0x000fe20008000000 */
[----:B--2---:R-:W-:Y:S04]  /*8bd0*/  UIADD3 UR4, UP0, UPT, UR6, 0x680, URZ ;  /* 0x0000068006047890 */ /* 0x004fe8000ff1e0ff */
[----:B------:R-:W-:Y:S09]  /*8be0*/  UIADD3.X UR5, UPT, UPT, URZ, UR7, URZ, UP0, !UPT ;  /* 0x00000007ff057290 */ /* 0x000ff200087fe4ff */
[----:B------:R2:W-:Y:S01]  /*8bf0*/  UTMASTG.3D [UR8], [UR4] ;  /* 0x00000008040073b5 */ /* 0x0005e20008010000 */
[----:B------:R0:W-:Y:S01]  /*8c00*/  UTMACMDFLUSH ;  /* 0x00000000000079b7 */ /* 0x0001e20000000000 */
[----:B--2---:R-:W-:Y:S04]  /*8c10*/  DEPBAR.LE SB0, 0x1 ;  /* 0x000080400000791a */ /* 0x004fe80000000000 */
.L_x_122:
[----:B------:R-:W-:Y:S05]  /*8c20*/  BSYNC.RECONVERGENT B0 ;  /* 0x0000000000007941 */ /* 0x000fea0003800200 */
.L_x_121:
[----:B------:R-:W-:Y:S01]  /*8c30*/  BAR.SYNC.DEFER_BLOCKING 0x1, 0x80 ;  /* 0x0042000000007b1d */ /* 0x000fe20000010000 */
[----:B------:R-:W-:Y:S01]  /*8c40*/  ISETP.NE.AND P0, PT, R162, 0x2, PT ;  /* 0x00000002a200780c */ /* 0x000fe20003f05270 */
[----:B------:R-:W-:Y:S01]  /*8c50*/  UISETP.NE.AND UP0, UPT, UR45, URZ, UPT ;  /* 0x000000ff2d00728c */ /* 0x000fe2000bf05270 */
[----:B------:R-:W-:Y:S01]  /*8c60*/  ISETP.NE.AND P1, PT, R68, 0x4, PT ;  /* 0x000000044400780c */ /* 0x000fe20003f25270 */
[----:B------:R-:W-:Y:S01]  /*8c70*/  UIADD3 UR20, UPT, UPT, UR37, UR59, URZ ;  /* 0x0000003b25147290 */ /* 0x000fe2000fffe0ff */
[----:B------:R-:W-:Y:S01]  /*8c80*/  SEL R0, RZ, 0x1, P0 ;  /* 0x00000001ff007807 */ /* 0x000fe20000000000 */
[----:B------:R-:W-:Y:S01]  /*8c90*/  UIADD3 UR16, UPT, UPT, UR38, UR62, URZ ;  /* 0x0000003e26107290 */ /* 0x000fe2000fffe0ff */
[----:B------:R-:W-:Y:S02]  /*8ca0*/  SEL R3, RZ, 0x1, P1 ;  /* 0x00000001ff037807 */ /* 0x000fe40000800000 */
[----:B------:R-:W-:Y:S02]  /*8cb0*/  LOP3.LUT R167, R167, R0, RZ, 0x3c, !PT ;  /* 0x00000000a7a77212 */ /* 0x000fe400078e3cff */
[----:B------:R-:W-:Y:S02]  /*8cc0*/  LOP3.LUT R168, R168, R3, RZ, 0x3c, !PT ;  /* 0x00000003a8a87212 */ /* 0x000fe400078e3cff */
[----:B------:R-:W-:Y:S02]  /*8cd0*/  SEL R162, R162, RZ, P0 ;  /* 0x000000ffa2a27207 */ /* 0x000fe40000000000 */
[----:B------:R-:W-:Y:S01]  /*8ce0*/  SEL R68, R68, RZ, P1 ;  /* 0x000000ff44447207 */ /* 0x000fe20000800000 */
[----:B------:R-:W-:Y:S01]  /*8cf0*/  UMOV UR36, UR58 ;  /* 0x0000003a00247c82 */ /* 0x000fe20008000000 */
[----:B------:R-:W-:Y:S05]  /*8d00*/  BRA.U UP0, `(.L_x_123) ;  /* 0xffffffc500647547 */ /* 0x000fea000b83ffff */
[----:B------:R-:W-:Y:S05]  /*8d10*/  EXIT ;  /* 0x000000000000794d */ /* 0x000fea0003800000 */
.L_x_24:
[----:B-1----:R1:W2:Y:S02]  /*8d20*/  SYNCS.PHASECHK.TRANS64.TRYWAIT P0, [R0+URZ+0xe0], R3 ;  /* 0x0000e003000075a7 */ /* 0x0022a400080011ff */
[----:B--2---:R-:W-:Y:S05]  /*8d30*/  @!P0 NANOSLEEP.SYNCS 0x989680 ;  /* 0x009896800000895d */ /* 0x004fea0003900000 */
[----:B------:R-:W2:Y:S02]  /*8d40*/  @!P0 SYNCS.PHASECHK.TRANS64 P0, [R0+URZ+0xe0], R3 ;  /* 0x0000e003000085a7 */ /* 0x000ea400080010ff */
[----:B--2---:R-:W-:Y:S05]  /*8d50*/  @!P0 BRA `(.L_x_24) ;  /* 0xfffffffc00f08947 */ /* 0x004fea000383ffff */
[----:B------:R-:W-:Y:S05]  /*8d60*/  BRA `(.L_x_124) ;  /* 0xffffff8c00187947 */ /* 0x000fea000383ffff */
.L_x_27:
[----:B-1----:R-:W-:-:S07]  /*8d70*/  MOV R0, UR33 ;  /* 0x0000002100007c02 */ /* 0x002fce0008000f00 */
.L_x_125:
[----:B-1----:R1:W2:Y:S02]  /*8d80*/  SYNCS.PHASECHK.TRANS64.TRYWAIT P0, [R0+URZ+0x20], R3 ;  /* 0x00002003000075a7 */ /* 0x0022a400080011ff */
[----:B--2---:R-:W-:Y:S05]  /*8d90*/  @!P0 NANOSLEEP.SYNCS 0x989680 ;  /* 0x009896800000895d */ /* 0x004fea0003900000 */
[----:B------:R-:W2:Y:S02]  /*8da0*/  @!P0 SYNCS.PHASECHK.TRANS64 P0, [R0+URZ+0x20], R3 ;  /* 0x00002003000085a7 */ /* 0x000ea400080010ff */
[----:B--2---:R-:W-:Y:S05]  /*8db0*/  @!P0 BRA `(.L_x_125) ;  /* 0xfffffffc00f08947 */ /* 0x004fea000383ffff */
[----:B------:R-:W-:Y:S05]  /*8dc0*/  BRA `(.L_x_26) ;  /* 0xffffff8c00687947 */ /* 0x000fea000383ffff */
.L_x_34:
[----:B-1----:R-:W-:-:S07]  /*8dd0*/  MOV R0, UR17 ;  /* 0x0000001100007c02 */ /* 0x002fce0008000f00 */
.L_x_126:
[----:B-1----:R1:W2:Y:S02]  /*8de0*/  SYNCS.PHASECHK.TRANS64.TRYWAIT P0, [R0+URZ+0x20], R3 ;  /* 0x00002003000075a7 */ /* 0x0022a400080011ff */
[----:B--2---:R-:W-:Y:S05]  /*8df0*/  @!P0 NANOSLEEP.SYNCS 0x989680 ;  /* 0x009896800000895d */ /* 0x004fea0003900000 */
[----:B------:R-:W2:Y:S02]  /*8e00*/  @!P0 SYNCS.PHASECHK.TRANS64 P0, [R0+URZ+0x20], R3 ;  /* 0x00002003000085a7 */ /* 0x000ea400080010ff */
[----:B--2---:R-:W-:Y:S05]  /*8e10*/  @!P0 BRA `(.L_x_126) ;  /* 0xfffffffc00f08947 */ /* 0x004fea000383ffff */
[----:B------:R-:W-:Y:S05]  /*8e20*/  BRA `(.L_x_33) ;  /* 0xffffff9000287947 */ /* 0x000fea000383ffff */
.L_x_39:
[----:B-1----:R1:W2:Y:S02]  /*8e30*/  SYNCS.PHASECHK.TRANS64.TRYWAIT P0, [R3+URZ+0x70], R0 ;  /* 0x00007000030075a7 */ /* 0x0022a400080011ff */
[----:B--2---:R-:W-:Y:S05]  /*8e40*/  @!P0 NANOSLEEP.SYNCS 0x989680 ;  /* 0x009896800000895d */ /* 0x004fea0003900000 */
[----:B------:R-:W2:Y:S02]  /*8e50*/  @!P0 SYNCS.PHASECHK.TRANS64 P0, [R3+URZ+0x70], R0 ;  /* 0x00007000030085a7 */ /* 0x000ea400080010ff */
[----:B--2---:R-:W-:Y:S05]  /*8e60*/  @!P0 BRA `(.L_x_39) ;  /* 0xfffffffc00f08947 */ /* 0x004fea000383ffff */
[----:B------:R-:W-:Y:S05]  /*8e70*/  BRA `(.L_x_127) ;  /* 0xffffff9000cc7947 */ /* 0x000fea000383ffff */
.L_x_43:
[----:B-1----:R-:W-:-:S07]  /*8e80*/  MOV R0, UR4 ;  /* 0x0000000400007c02 */ /* 0x002fce0008000f00 */
.L_x_128:
[----:B-1----:R1:W2:Y:S02]  /*8e90*/  SYNCS.PHASECHK.TRANS64.TRYWAIT P0, [R0+URZ], R3 ;  /* 0x00000003000075a7 */ /* 0x0022a400080011ff */
[----:B--2---:R-:W-:Y:S05]  /*8ea0*/  @!P0 NANOSLEEP.SYNCS 0x989680 ;  /* 0x009896800000895d */ /* 0x004fea0003900000 */
[----:B------:R-:W2:Y:S02]  /*8eb0*/  @!P0 SYNCS.PHASECHK.TRANS64 P0, [R0+URZ], R3 ;  /* 0x00000003000085a7 */ /* 0x000ea400080010ff */
[----:B--2---:R-:W-:Y:S05]  /*8ec0*/  @!P0 BRA `(.L_x_128) ;  /* 0xfffffffc00f08947 */ /* 0x004fea000383ffff */
[----:B------:R-:W-:Y:S05]  /*8ed0*/  BRA `(.L_x_129) ;  /* 0xffffff9800707947 */ /* 0x000fea000383ffff */
.L_x_44:
[----:B------:R-:W-:-:S07]  /*8ee0*/  MOV R0, UR5 ;  /* 0x0000000500007c02 */ /* 0x000fce0008000f00 */
.L_x_130:
[----:B-1----:R1:W2:Y:S02]  /*8ef0*/  SYNCS.PHASECHK.TRANS64.TRYWAIT P0, [R0+URZ], R3 ;  /* 0x00000003000075a7 */ /* 0x0022a400080011ff */
[----:B--2---:R-:W-:Y:S05]  /*8f00*/  @!P0 NANOSLEEP.SYNCS 0x989680 ;  /* 0x009896800000895d */ /* 0x004fea0003900000 */
[----:B------:R-:W2:Y:S02]  /*8f10*/  @!P0 SYNCS.PHASECHK.TRANS64 P0, [R0+URZ], R3 ;  /* 0x00000003000085a7 */ /* 0x000ea400080010ff */
[----:B--2---:R-:W-:Y:S05]  /*8f20*/  @!P0 BRA `(.L_x_130) ;  /* 0xfffffffc00f08947 */ /* 0x004fea000383ffff */
[----:B------:R-:W-:Y:S05]  /*8f30*/  BRA `(.L_x_131) ;  /* 0xffffff98007c7947 */ /* 0x000fea000383ffff */
.L_x_45:
[----:B------:R-:W-:-:S07]  /*8f40*/  MOV R0, UR5 ;  /* 0x0000000500007c02 */ /* 0x000fce0008000f00 */
.L_x_132:
[----:B-1----:R1:W2:Y:S02]  /*8f50*/  SYNCS.PHASECHK.TRANS64.TRYWAIT P0, [R0+URZ], R3 ;  /* 0x00000003000075a7 */ /* 0x0022a400080011ff */
[----:B--2---:R-:W-:Y:S05]  /*8f60*/  @!P0 NANOSLEEP.SYNCS 0x989680 ;  /* 0x009896800000895d */ /* 0x004fea0003900000 */
[----:B------:R-:W2:Y:S02]  /*8f70*/  @!P0 SYNCS.PHASECHK.TRANS64 P0, [R0+URZ], R3 ;  /* 0x00000003000085a7 */ /* 0x000ea400080010ff */
[----:B--2---:R-:W-:Y:S05]  /*8f80*/  @!P0 BRA `(.L_x_132) ;  /* 0xfffffffc00f08947 */ /* 0x004fea000383ffff */
[----:B------:R-:W-:Y:S05]  /*8f90*/  BRA `(.L_x_133) ;  /* 0xffffff9800887947 */ /* 0x000fea000383ffff */
.L_x_48:
[----:B-1----:R1:W2:Y:S02]  /*8fa0*/  SYNCS.PHASECHK.TRANS64.TRYWAIT P0, [R2+URZ+0xd0], R5 ;  /* 0x0000d005020075a7 */ /* 0x0022a400080011ff */
[----:B--2---:R-:W-:Y:S05]  /*8fb0*/  @!P0 NANOSLEEP.SYNCS 0x989680 ;  /* 0x009896800000895d */ /* 0x004fea0003900000 */
[----:B------:R-:W2:Y:S02]  /*8fc0*/  @!P0 SYNCS.PHASECHK.TRANS64 P0, [R2+URZ+0xd0], R5 ;  /* 0x0000d005020085a7 */ /* 0x000ea400080010ff */
[----:B--2---:R-:W-:Y:S05]  /*8fd0*/  @!P0 BRA `(.L_x_48) ;  /* 0xfffffffc00f08947 */ /* 0x004fea000383ffff */
[----:B------:R-:W-:Y:S05]  /*8fe0*/  BRA `(.L_x_134) ;  /* 0xffffff9800e47947 */ /* 0x000fea000383ffff */
.L_x_49:
[----:B------:R-:W-:-:S07]  /*8ff0*/  MOV R2, UR4 ;  /* 0x0000000400027c02 */ /* 0x000fce0008000f00 */
.L_x_135:
[----:B-1----:R1:W2:Y:S02]  /*9000*/  SYNCS.PHASECHK.TRANS64.TRYWAIT P0, [R2+URZ+0x80], R5 ;  /* 0x00008005020075a7 */ /* 0x0022a400080011ff */
[----:B--2---:R-:W-:Y:S05]  /*9010*/  @!P0 NANOSLEEP.SYNCS 0x989680 ;  /* 0x009896800000895d */ /* 0x004fea0003900000 */
[----:B------:R-:W2:Y:S02]  /*9020*/  @!P0 SYNCS.PHASECHK.TRANS64 P0, [R2+URZ+0x80], R5 ;  /* 0x00008005020085a7 */ /* 0x000ea400080010ff */
[----:B--2---:R-:W-:Y:S05]  /*9030*/  @!P0 BRA `(.L_x_135) ;  /* 0xfffffffc00f08947 */ /* 0x004fea000383ffff */
[----:B------:R-:W-:Y:S05]  /*9040*/  BRA `(.L_x_136) ;  /* 0xffffff9800f47947 */ /* 0x000fea000383ffff */
.L_x_50:
[----:B-1----:R1:W2:Y:S02]  /*9050*/  SYNCS.PHASECHK.TRANS64.TRYWAIT P1, [R2+URZ+0x70], R5 ;  /* 0x00007005020075a7 */ /* 0x0022a400080211ff */
[----:B--2---:R-:W-:Y:S05]  /*9060*/  @!P1 NANOSLEEP.SYNCS 0x989680 ;  /* 0x009896800000995d */ /* 0x004fea0003900000 */
[----:B------:R-:W2:Y:S02]  /*9070*/  @!P1 SYNCS.PHASECHK.TRANS64 P1, [R2+URZ+0x70], R5 ;  /* 0x00007005020095a7 */ /* 0x000ea400080210ff */
[----:B--2---:R-:W-:Y:S05]  /*9080*/  @!P1 BRA `(.L_x_50) ;  /* 0xfffffffc00f09947 */ /* 0x004fea000383ffff */
[----:B------:R-:W-:Y:S05]  /*9090*/  BRA `(.L_x_137) ;  /* 0xffffff9c00247947 */ /* 0x000fea000383ffff */
.L_x_53:
[----:B------:R-:W-:-:S07]  /*90a0*/  MOV R0, UR4 ;  /* 0x0000000400007c02 */ /* 0x000fce0008000f00 */
.L_x_138:
[----:B-1----:R1:W2:Y:S02]  /*90b0*/  SYNCS.PHASECHK.TRANS64.TRYWAIT P0, [R0+URZ+0x80], R3 ;  /* 0x00008003000075a7 */ /* 0x0022a400080011ff */
[----:B--2---:R-:W-:Y:S05]  /*90c0*/  @!P0 NANOSLEEP.SYNCS 0x989680 ;  /* 0x009896800000895d */ /* 0x004fea0003900000 */
[----:B------:R-:W2:Y:S02]  /*90d0*/  @!P0 SYNCS.PHASECHK.TRANS64 P0, [R0+URZ+0x80], R3 ;  /* 0x00008003000085a7 */ /* 0x000ea400080010ff */
[----:B--2---:R-:W-:Y:S05]  /*90e0*/  @!P0 BRA `(.L_x_138) ;  /* 0xfffffffc00f08947 */ /* 0x004fea000383ffff */
[----:B------:R-:W-:Y:S05]  /*90f0*/  BRA `(.L_x_52) ;  /* 0xffffff9c00787947 */ /* 0x000fea000383ffff */
.L_x_62:
[----:B-1----:R-:W-:-:S04]  /*9100*/  MOV R0, UR5 ;  /* 0x0000000500007c02 */ /* 0x002fc80008000f00 */
[----:B------:R1:W2:Y:S03]  /*9110*/  SYNCS.PHASECHK.TRANS64.TRYWAIT P0, [R0+URZ+0x8], R7 ;  /* 0x00000807000075a7 */ /* 0x0002a600080011ff */
[----:B--2---:R-:W-:Y:S05]  /*9120*/  @!P0 NANOSLEEP.SYNCS 0x989680 ;  /* 0x009896800000895d */ /* 0x004fea0003900000 */
[----:B------:R-:W2:Y:S02]  /*9130*/  @!P0 SYNCS.PHASECHK.TRANS64 P0, [R0+URZ+0x8], R7 ;  /* 0x00000807000085a7 */ /* 0x000ea400080010ff */
[----:B--2---:R-:W-:Y:S05]  /*9140*/  @!P0 BRA `(.L_x_62) ;  /* 0xfffffffc00ec8947 */ /* 0x004fea000383ffff */
[----:B------:R-:W-:Y:S05]  /*9150*/  BRA `(.L_x_61) ;  /* 0xffffffa0002c7947 */ /* 0x000fea000383ffff */
.L_x_64:
[----:B------:R-:W-:Y:S01]  /*9160*/  BSSY B0, `(.L_x_139) ;  /* 0x0000006000007945 */ /* 0x000fe20003800000 */
[----:B------:R-:W-:-:S07]  /*9170*/  MOV R15, 0xffffffff ;  /* 0xffffffff000f7802 */ /* 0x000fce0000000f00 */
[----:B-1---5:R-:W-:Y:S05]  /*9180*/  WARPSYNC.COLLECTIVE R15, `(.L_x_140) ;  /* 0x000000000f0c7348 */ /* 0x022fea0003c00000 */
[----:B------:R-:W-:Y:S02]  /*9190*/  ELECT P6, UR79, PT ;  /* 0x00000000004f782f */ /* 0x000fe400038c0000 */
[----:B------:R-:W-:Y:S01]  /*91a0*/  MOV R14, UR79 ;  /* 0x0000004f000e7c02 */ /* 0x000fe20008000f00 */
[----:B-1---5:R-:W-:Y:S10]  /*91b0*/  ENDCOLLECTIVE ;  /* 0x000000000000791b */ /* 0x022ff40003800000 */
.L_x_140:
[----:B------:R-:W-:Y:S05]  /*91c0*/  BSYNC B0 ;  /* 0x0000000000007941 */ /* 0x000fea0003800000 */
.L_x_139:
[----:B------:R-:W-:Y:S01]  /*91d0*/  PLOP3.LUT P0, PT, P6, PT, PT, 0x80, 0x8 ;  /* 0x000000000008781c */ /* 0x000fe2000370f070 */
[----:B------:R-:W-:-:S12]  /*91e0*/  BRA `(.L_x_141) ;  /* 0xffffffa000587947 */ /* 0x000fd8000383ffff */
.L_x_66:
[----:B-1----:R-:W-:-:S04]  /*91f0*/  MOV R0, UR5 ;  /* 0x0000000500007c02 */ /* 0x002fc80008000f00 */
[----:B------:R1:W2:Y:S03]  /*9200*/  SYNCS.PHASECHK.TRANS64.TRYWAIT P0, [R0+URZ+0x8], R5 ;  /* 0x00000805000075a7 */ /* 0x0002a600080011ff */
[----:B--2---:R-:W-:Y:S05]  /*9210*/  @!P0 NANOSLEEP.SYNCS 0x989680 ;  /* 0x009896800000895d */ /* 0x004fea0003900000 */
[----:B------:R-:W2:Y:S02]  /*9220*/  @!P0 SYNCS.PHASECHK.TRANS64 P0, [R0+URZ+0x8], R5 ;  /* 0x00000805000085a7 */ /* 0x000ea400080010ff */
[----:B--2---:R-:W-:Y:S05]  /*9230*/  @!P0 BRA `(.L_x_66) ;  /* 0xfffffffc00ec8947 */ /* 0x004fea000383ffff */
[----:B------:R-:W-:Y:S05]  /*9240*/  BRA `(.L_x_65) ;  /* 0xffffffa0005c7947 */ /* 0x000fea000383ffff */
.L_x_67:
[----:B-1----:R1:W2:Y:S02]  /*9250*/  SYNCS.PHASECHK.TRANS64.TRYWAIT P0, [R0+URZ+0x70], R5 ;  /* 0x00007005000075a7 */ /* 0x0022a400080011ff */
[----:B--2---:R-:W-:Y:S05]  /*9260*/  @!P0 NANOSLEEP.SYNCS 0x989680 ;  /* 0x009896800000895d */ /* 0x004fea0003900000 */
[----:B------:R-:W2:Y:S02]  /*9270*/  @!P0 SYNCS.PHASECHK.TRANS64 P0, [R0+URZ+0x70], R5 ;  /* 0x00007005000085a7 */ /* 0x000ea400080010ff */
[----:B--2---:R-:W-:Y:S05]  /*9280*/  @!P0 BRA `(.L_x_67) ;  /* 0xfffffffc00f08947 */ /* 0x004fea000383ffff */
[----:B------:R-:W-:Y:S05]  /*9290*/  BRA `(.L_x_142) ;  /* 0xffffffa400307947 */ /* 0x000fea000383ffff */
.L_x_69:
[----:B------:R-:W-:-:S07]  /*92a0*/  MOV R0, UR19 ;  /* 0x0000001300007c02 */ /* 0x000fce0008000f00 */
.L_x_143:
[----:B-1----:R1:W2:Y:S02]  /*92b0*/  SYNCS.PHASECHK.TRANS64.TRYWAIT P0, [R0+URZ+0xb0], R5 ;  /* 0x0000b005000075a7 */ /* 0x0022a400080011ff */
[----:B--2---:R-:W-:Y:S05]  /*92c0*/  @!P0 NANOSLEEP.SYNCS 0x989680 ;  /* 0x009896800000895d */ /* 0x004fea0003900000 */
[----:B------:R-:W2:Y:S02]  /*92d0*/  @!P0 SYNCS.PHASECHK.TRANS64 P0, [R0+URZ+0xb0], R5 ;  /* 0x0000b005000085a7 */ /* 0x000ea400080010ff */
[----:B--2---:R-:W-:Y:S05]  /*92e0*/  @!P0 BRA `(.L_x_143) ;  /* 0xfffffffc00f08947 */ /* 0x004fea000383ffff */
[----:B------:R-:W-:Y:S05]  /*92f0*/  BRA `(.L_x_144) ;  /* 0xffffffa400787947 */ /* 0x000fea000383ffff */
.L_x_72:
[----:B------:R-:W-:Y:S07]  /*9300*/  MOV R0, UR6 ;  /* 0x0000000600007c02 */ /* 0x000fee0008000f00 */
.L_x_145:
[----:B-1----:R1:W2:Y:S02]  /*9310*/  SYNCS.PHASECHK.TRANS64.TRYWAIT P0, [R0+URZ], R5 ;  /* 0x00000005000075a7 */ /* 0x0022a400080011ff */
[----:B--2---:R-:W-:Y:S05]  /*9320*/  @!P0 NANOSLEEP.SYNCS 0x989680 ;  /* 0x009896800000895d */ /* 0x004fea0003900000 */
[----:B------:R-:W2:Y:S02]  /*9330*/  @!P0 SYNCS.PHASECHK.TRANS64 P0, [R0+URZ], R5 ;  /* 0x00000005000085a7 */ /* 0x000ea400080010ff */
[----:B--2---:R-:W-:Y:S05]  /*9340*/  @!P0 BRA `(.L_x_145) ;  /* 0xfffffffc00f08947 */ /* 0x004fea000383ffff */
[----:B------:R-:W-:Y:S05]  /*9350*/  BRA `(.L_x_71) ;  /* 0xffffffa400907947 */ /* 0x000fea000383ffff */
.L_x_76:
[----:B-1----:R-:W-:-:S07]  /*9360*/  MOV R0, UR4 ;  /* 0x0000000400007c02 */ /* 0x002fce0008000f00 */
.L_x_146:
[----:B-1----:R1:W2:Y:S02]  /*9370*/  SYNCS.PHASECHK.TRANS64.TRYWAIT P0, [R0+URZ], R3 ;  /* 0x00000003000075a7 */ /* 0x0022a400080011ff */
[----:B--2---:R-:W-:Y:S05]  /*9380*/  @!P0 NANOSLEEP.SYNCS 0x989680 ;  /* 0x009896800000895d */ /* 0x004fea0003900000 */
[----:B------:R-:W2:Y:S02]  /*9390*/  @!P0 SYNCS.PHASECHK.TRANS64 P0, [R0+URZ], R3 ;  /* 0x00000003000085a7 */ /* 0x000ea400080010ff */
[----:B--2---:R-:W-:Y:S05]  /*93a0*/  @!P0 BRA `(.L_x_146) ;  /* 0xfffffffc00f08947 */ /* 0x004fea000383ffff */
[----:B------:R-:W-:Y:S05]  /*93b0*/  BRA `(.L_x_147) ;  /* 0xffffffa800487947 */ /* 0x000fea000383ffff */
.L_x_77:
[----:B------:R-:W-:-:S07]  /*93c0*/  MOV R0, UR5 ;  /* 0x0000000500007c02 */ /* 0x000fce0008000f00 */
.L_x_148:
[----:B-1----:R1:W2:Y:S02]  /*93d0*/  SYNCS.PHASECHK.TRANS64.TRYWAIT P0, [R0+URZ], R3 ;  /* 0x00000003000075a7 */ /* 0x0022a400080011ff */
[----:B--2---:R-:W-:Y:S05]  /*93e0*/  @!P0 NANOSLEEP.SYNCS 0x989680 ;  /* 0x009896800000895d */ /* 0x004fea0003900000 */
[----:B------:R-:W2:Y:S02]  /*93f0*/  @!P0 SYNCS.PHASECHK.TRANS64 P0, [R0+URZ], R3 ;  /* 0x00000003000085a7 */ /* 0x000ea400080010ff */
[----:B--2---:R-:W-:Y:S05]  /*9400*/  @!P0 BRA `(.L_x_148) ;  /* 0xfffffffc00f08947 */ /* 0x004fea000383ffff */
[----:B------:R-:W-:Y:S05]  /*9410*/  BRA `(.L_x_149) ;  /* 0xffffffa800547947 */ /* 0x000fea000383ffff */
.L_x_78:
[----:B------:R-:W-:-:S07]  /*9420*/  MOV R0, UR5 ;  /* 0x0000000500007c02 */ /* 0x000fce0008000f00 */
.L_x_150:
[----:B-1----:R1:W2:Y:S02]  /*9430*/  SYNCS.PHASECHK.TRANS64.TRYWAIT P0, [R0+URZ], R3 ;  /* 0x00000003000075a7 */ /* 0x0022a400080011ff */
[----:B--2---:R-:W-:Y:S05]  /*9440*/  @!P0 NANOSLEEP.SYNCS 0x989680 ;  /* 0x009896800000895d */ /* 0x004fea0003900000 */
[----:B------:R-:W2:Y:S02]  /*9450*/  @!P0 SYNCS.PHASECHK.TRANS64 P0, [R0+URZ], R3 ;  /* 0x00000003000085a7 */ /* 0x000ea400080010ff */
[----:B--2---:R-:W-:Y:S05]  /*9460*/  @!P0 BRA `(.L_x_150) ;  /* 0xfffffffc00f08947 */ /* 0x004fea000383ffff */
[----:B------:R-:W-:Y:S05]  /*9470*/  BRA `(.L_x_151) ;  /* 0xffffffa800607947 */ /* 0x000fea000383ffff */
.L_x_81:
[----:B------:R-:W-:-:S07]  /*9480*/  MOV R0, UR13 ;  /* 0x0000000d00007c02 */ /* 0x000fce0008000f00 */
.L_x_152:
[----:B-1----:R1:W2:Y:S02]  /*9490*/  SYNCS.PHASECHK.TRANS64.TRYWAIT P1, [R0+URZ+0xf0], R3 ;  /* 0x0000f003000075a7 */ /* 0x0022a400080211ff */
[----:B--2---:R-:W-:Y:S05]  /*94a0*/  @!P1 NANOSLEEP.SYNCS 0x989680 ;  /* 0x009896800000995d */ /* 0x004fea0003900000 */
[----:B------:R-:W2:Y:S02]  /*94b0*/  @!P1 SYNCS.PHASECHK.TRANS64 P1, [R0+URZ+0xf0], R3 ;  /* 0x0000f003000095a7 */ /* 0x000ea400080210ff */
[----:B--2---:R-:W-:Y:S05]  /*94c0*/  @!P1 BRA `(.L_x_152) ;  /* 0xfffffffc00f09947 */ /* 0x004fea000383ffff */
[----:B------:R-:W-:Y:S05]  /*94d0*/  BRA `(.L_x_153) ;  /* 0xffffffa800ac7947 */ /* 0x000fea000383ffff */
.L_x_86:
[----:B--2---:R2:W3:Y:S02]  /*94e0*/  SYNCS.PHASECHK.TRANS64.TRYWAIT P0, [R12+URZ+0x70], R9 ;  /* 0x000070090c0075a7 */ /* 0x0044e400080011ff */
[----:B---3--:R-:W-:Y:S05]  /*94f0*/  @!P0 NANOSLEEP.SYNCS 0x989680 ;  /* 0x009896800000895d */ /* 0x008fea0003900000 */
[----:B------:R-:W3:Y:S02]  /*9500*/  @!P0 SYNCS.PHASECHK.TRANS64 P0, [R12+URZ+0x70], R9 ;  /* 0x000070090c0085a7 */ /* 0x000ee400080010ff */
[----:B---3--:R-:W-:Y:S05]  /*9510*/  @!P0 BRA `(.L_x_86) ;  /* 0xfffffffc00f08947 */ /* 0x008fea000383ffff */
[----:B------:R-:W-:Y:S05]  /*9520*/  BRA `(.L_x_154) ;  /* 0xffffffac00d07947 */ /* 0x000fea000383ffff */
.L_x_89:
[----:B------:R-:W-:Y:S07]  /*9530*/  MOV R0, UR21 ;  /* 0x0000001500007c02 */ /* 0x000fee0008000f00 */
.L_x_155:
[----:B--2---:R2:W3:Y:S02]  /*9540*/  SYNCS.PHASECHK.TRANS64.TRYWAIT P2, [R0+URZ+0x68], R11 ;  /* 0x0000680b000075a7 */ /* 0x0044e400080411ff */
[----:B---3--:R-:W-:Y:S05]  /*9550*/  @!P2 NANOSLEEP.SYNCS 0x989680 ;  /* 0x009896800000a95d */ /* 0x008fea0003900000 */
[----:B------:R-:W3:Y:S02]  /*9560*/  @!P2 SYNCS.PHASECHK.TRANS64 P2, [R0+URZ+0x68], R11 ;  /* 0x0000680b0000a5a7 */ /* 0x000ee400080410ff */
[----:B---3--:R-:W-:Y:S05]  /*9570*/  @!P2 BRA `(.L_x_155) ;  /* 0xfffffffc00f0a947 */ /* 0x008fea000383ffff */
[----:B------:R-:W-:Y:S05]  /*9580*/  BRA `(.L_x_88) ;  /* 0xffffffb400387947 */ /* 0x000fea000383ffff */
.L_x_92:
[----:B--2---:R-:W-:Y:S07]  /*9590*/  MOV R0, UR21 ;  /* 0x0000001500007c02 */ /* 0x004fee0008000f00 */
.L_x_156:
[----:B--2---:R2:W3:Y:S02]  /*95a0*/  SYNCS.PHASECHK.TRANS64.TRYWAIT P0, [R0+URZ+0x50], R9 ;  /* 0x00005009000075a7 */ /* 0x0044e400080011ff */
[----:B---3--:R-:W-:Y:S05]  /*95b0*/  @!P0 NANOSLEEP.SYNCS 0x989680 ;  /* 0x009896800000895d */ /* 0x008fea0003900000 */
[----:B------:R-:W3:Y:S02]  /*95c0*/  @!P0 SYNCS.PHASECHK.TRANS64 P0, [R0+URZ+0x50], R9 ;  /* 0x00005009000085a7 */ /* 0x000ee400080010ff */
[----:B---3--:R-:W-:Y:S05]  /*95d0*/  @!P0 BRA `(.L_x_156) ;  /* 0xfffffffc00f08947 */ /* 0x008fea000383ffff */
[----:B------:R-:W-:Y:S05]  /*95e0*/  BRA `(.L_x_157) ;  /* 0xffffffb400947947 */ /* 0x000fea000383ffff */
.L_x_93:
[----:B------:R-:W-:Y:S07]  /*95f0*/  MOV R0, UR21 ;  /* 0x0000001500007c02 */ /* 0x000fee0008000f00 */
.L_x_158:
[----:B--2---:R2:W3:Y:S02]  /*9600*/  SYNCS.PHASECHK.TRANS64.TRYWAIT P0, [R0+URZ+0x58], R9 ;  /* 0x00005809000075a7 */ /* 0x0044e400080011ff */
[----:B---3--:R-:W-:Y:S05]  /*9610*/  @!P0 NANOSLEEP.SYNCS 0x989680 ;  /* 0x009896800000895d */ /* 0x008fea0003900000 */
[----:B------:R-:W3:Y:S02]  /*9620*/  @!P0 SYNCS.PHASECHK.TRANS64 P0, [R0+URZ+0x58], R9 ;  /* 0x00005809000085a7 */ /* 0x000ee400080010ff */
[----:B---3--:R-:W-:Y:S05]  /*9630*/  @!P0 BRA `(.L_x_158) ;  /* 0xfffffffc00f08947 */ /* 0x008fea000383ffff */
[----:B------:R-:W-:Y:S05]  /*9640*/  BRA `(.L_x_159) ;  /* 0xffffffb400cc7947 */ /* 0x000fea000383ffff */
.L_x_95:
[----:B------:R-:W-:-:S07]  /*9650*/  MOV R0, UR21 ;  /* 0x0000001500007c02 */ /* 0x000fce0008000f00 */
.L_x_160:
[----:B---3--:R3:W4:Y:S02]  /*9660*/  SYNCS.PHASECHK.TRANS64.TRYWAIT P0, [R0+URZ+0x50], R3 ;  /* 0x00005003000075a7 */ /* 0x00872400080011ff */
[----:B----4-:R-:W-:Y:S05]  /*9670*/  @!P0 NANOSLEEP.SYNCS 0x989680 ;  /* 0x009896800000895d */ /* 0x010fea0003900000 */
[----:B------:R-:W4:Y:S02]  /*9680*/  @!P0 SYNCS.PHASECHK.TRANS64 P0, [R0+URZ+0x50], R3 ;  /* 0x00005003000085a7 */ /* 0x000f2400080010ff */
[----:B----4-:R-:W-:Y:S05]  /*9690*/  @!P0 BRA `(.L_x_160) ;  /* 0xfffffffc00f08947 */ /* 0x010fea000383ffff */
[----:B------:R-:W-:Y:S05]  /*96a0*/  BRA `(.L_x_161) ;  /* 0xffffffb8003c7947 */ /* 0x000fea000383ffff */
.L_x_97:
[----:B-1----:R1:W2:Y:S02]  /*96b0*/  SYNCS.PHASECHK.TRANS64.TRYWAIT P0, [R3+URZ+0x70], R0 ;  /* 0x00007000030075a7 */ /* 0x0022a400080011ff */
[----:B--2---:R-:W-:Y:S05]  /*96c0*/  @!P0 NANOSLEEP.SYNCS 0x989680 ;  /* 0x009896800000895d */ /* 0x004fea0003900000 */
[----:B------:R-:W2:Y:S02]  /*96d0*/  @!P0 SYNCS.PHASECHK.TRANS64 P0, [R3+URZ+0x70], R0 ;  /* 0x00007000030085a7 */ /* 0x000ea400080010ff */
[----:B--2---:R-:W-:Y:S05]  /*96e0*/  @!P0 BRA `(.L_x_97) ;  /* 0xfffffffc00f08947 */ /* 0x004fea000383ffff */
[----:B------:R-:W-:Y:S05]  /*96f0*/  BRA `(.L_x_162) ;  /* 0xffffffb800fc7947 */ /* 0x000fea000383ffff */
.L_x_108:
[----:B--2---:R2:W1:Y:S02]  /*9700*/  SYNCS.PHASECHK.TRANS64.TRYWAIT P1, [R3+URZ+0x40], R2 ;  /* 0x00004002030075a7 */ /* 0x00446400080211ff */
[----:B-1----:R-:W-:Y:S05]  /*9710*/  @!P1 NANOSLEEP.SYNCS 0x989680 ;  /* 0x009896800000995d */ /* 0x002fea0003900000 */
[----:B------:R-:W1:Y:S02]  /*9720*/  @!P1 SYNCS.PHASECHK.TRANS64 P1, [R3+URZ+0x40], R2 ;  /* 0x00004002030095a7 */ /* 0x000e6400080210ff */
[----:B-1----:R-:W-:Y:S05]  /*9730*/  @!P1 BRA `(.L_x_108) ;  /* 0xfffffffc00f09947 */ /* 0x002fea000383ffff */
[----:B------:R-:W-:Y:S05]  /*9740*/  BRA `(.L_x_107) ;  /* 0xffffffc8007c7947 */ /* 0x000fea000383ffff */
.L_x_110:
[----:B--2---:R2:W4:Y:S02]  /*9750*/  SYNCS.PHASECHK.TRANS64.TRYWAIT P0, [R161+URZ+0x90], R4 ;  /* 0x00009004a10075a7 */ /* 0x00452400080011ff */
[----:B----4-:R-:W-:Y:S05]  /*9760*/  @!P0 NANOSLEEP.SYNCS 0x989680 ;  /* 0x009896800000895d */ /* 0x010fea0003900000 */
[----:B------:R-:W4:Y:S02]  /*9770*/  @!P0 SYNCS.PHASECHK.TRANS64 P0, [R161+URZ+0x90], R4 ;  /* 0x00009004a10085a7 */ /* 0x000f2400080010ff */
[----:B----4-:R-:W-:Y:S05]  /*9780*/  @!P0 BRA `(.L_x_110) ;  /* 0xfffffffc00f08947 */ /* 0x010fea000383ffff */
[----:B------:R-:W-:Y:S05]  /*9790*/  BRA `(.L_x_109) ;  /* 0xffffffc800d47947 */ /* 0x000fea000383ffff */
.L_x_119:
[----:B---3--:R3:W4:Y:S02]  /*97a0*/  SYNCS.PHASECHK.TRANS64.TRYWAIT P0, [R197+URZ+0x40], R2 ;  /* 0x00004002c50075a7 */ /* 0x00872400080011ff */
[----:B----4-:R-:W-:Y:S05]  /*97b0*/  @!P0 NANOSLEEP.SYNCS 0x989680 ;  /* 0x009896800000895d */ /* 0x010fea0003900000 */
[----:B------:R-:W4:Y:S02]  /*97c0*/  @!P0 SYNCS.PHASECHK.TRANS64 P0, [R197+URZ+0x40], R2 ;  /* 0x00004002c50085a7 */ /* 0x000f2400080010ff */
[----:B----4-:R-:W-:Y:S05]  /*97d0*/  @!P0 BRA `(.L_x_119) ;  /* 0xfffffffc00f08947 */ /* 0x010fea000383ffff */
[----:B------:R-:W-:Y:S05]  /*97e0*/  BRA `(.L_x_118) ;  /* 0xffffffdc00e47947 */ /* 0x000fea000383ffff */
        .weak           $__internal_0_$__cuda_sm10x_tcgen05_guardrail_trap_col_being_dealloced_not_returned_by_alloc
        .type           $__internal_0_$__cuda_sm10x_tcgen05_guardrail_trap_col_being_dealloced_not_returned_by_alloc,@function
        .size           $__internal_0_$__cuda_sm10x_tcgen05_guardrail_trap_col_being_dealloced_not_returned_by_alloc,($__internal_1_$__cuda_sm10x_tcgen05_guardrail_trap_phase_invalid_during_alloc - $__internal_0_$__cuda_sm10x_tcgen05_guardrail_trap_col_being_dealloced_not_returned_by_alloc)
$__internal_0_$__cuda_sm10x_tcgen05_guardrail_trap_col_being_dealloced_not_returned_by_alloc:
[----:B------:R-:W-:Y:S05]  /*97f0*/  BPT.TRAP 0x1 ;  /* 0x000000040000795c */ /* 0x000fea0000300000 */
[----:B------:R-:W-:-:S04]  /*9800*/  HFMA2 R3, -RZ, RZ, 0, 0 ;  /* 0x00000000ff037431 */ /* 0x000fc800000001ff */
[----:B------:R-:W-:Y:S05]  /*9810*/  RET.REL.NODEC R2 `(_ZN7cutlass13device_kernelINS_4gemm6kernel13GemmUniversalIN4cute5tupleIJiiiiEEENS1_10collective13CollectiveMmaINS1_35MainloopSm100TmaUmmaWarpSpecializedILi4ELi2ELi4ENS5_IJNS4_1CILi2EEESB_NSA_ILi1EEEEEEEENS5_IJNSA_ILi256EEENSA_ILi128EEENSA_ILi32EEEEEENS_12float_e5m2_tENS5_IJlSC_lEEESJ_SK_NS4_8TiledMMAINS4_8MMA_AtomIJNS4_10MMA_TraitsINS4_25SM100_MMA_F8F6F4_2x1SM_SSEJSJ_SJ_fSF_SG_NS4_17integral_constantINS4_4UMMA5MajorELSR_0EEESS_NSP_INSQ_7ScaleInELST_0EEESU_EEEEEENS4_6LayoutINS5_IJSC_SC_SC_EEENS5_IJNSA_ILi0EEESZ_SZ_EEEEENS5_IJNS4_10UnderscoreES12_S12_EEEEENS4_28SM100_TMA_2SM_LOAD_MULTICASTENS4_14ComposedLayoutINS4_7SwizzleILi1ELi4ELi3EEENS4_18smem_ptr_flag_bitsILi8EEENSX_INS5_IJNSA_ILi8EEESH_EEENS5_IJSH_SC_EEEEEEEvNS4_8identityENS4_18SM100_TMA_2SM_LOADES1F_vS1G_EENS_8epilogue10collective18CollectiveEpilogueINS1J_23Sm100TmaWarpSpecializedILi2ELi2ELi64ELb0ELb0EEEJNS5_IJSG_SG_SH_EEENS5_IJNSX_ISG_SC_EENSX_INSA_ILi64EEESC_EEEEESJ_SK_SJ_SK_NS1J_6fusion15FusionCallbacksIS1N_NS1T_17LinearCombinationISJ_fSJ_fLNS_15FloatRoundStyleE2EEES1O_S1S_JEEENS4_5SM1004TMEM4LOAD26SM100_TMEM_LOAD_32dp32b64xENS4_13SM90_TMA_LOADENS16_INS17_ILi2ELi4ELi3EEES1A_NSX_INS5_IJS1B_S1Q_EEENS5_IJS1Q_SC_EEEEEEENS4_39AutoVectorizingCopyWithAssumedAlignmentILi128EEENS4_14SM90_TMA_STOREES28_S2A_S2A_EEEvvEEEEvNT_6ParamsE) ;  /* 0xffffff6402f87950 */ /* 0x000fea0003c3ffff */
        .weak           $__internal_1_$__cuda_sm10x_tcgen05_guardrail_trap_phase_invalid_during_alloc
        .type           $__internal_1_$__cuda_sm10x_tcgen05_guardrail_trap_phase_invalid_during_alloc,@function
        .size           $__internal_1_$__cuda_sm10x_tcgen05_guardrail_trap_phase_invalid_during_alloc,($__internal_2_$__cuda_sm10x_tcgen05_guardrail_trap_unallocated_columns_being_dealloced - $__internal_1_$__cuda_sm10x_tcgen05_guardrail_trap_phase_invalid_during_alloc)
$__internal_1_$__cuda_sm10x_tcgen05_guardrail_trap_phase_invalid_during_alloc:
[----:B------:R-:W-:Y:S05]  /*9820*/  BPT.TRAP 0x1 ;  /* 0x000000040000795c */ /* 0x000fea0000300000 */
[----:B------:R-:W-:-:S04]  /*9830*/  MOV R5, 0x0 ;  /* 0x0000000000057802 */ /* 0x000fc80000000f00 */
[----:B------:R-:W-:Y:S05]  /*9840*/  RET.REL.NODEC R4 `(_ZN7cutlass13device_kernelINS_4gemm6kernel13GemmUniversalIN4cute5tupleIJiiiiEEENS1_10collective13CollectiveMmaINS1_35MainloopSm100TmaUmmaWarpSpecializedILi4ELi2ELi4ENS5_IJNS4_1CILi2EEESB_NSA_ILi1EEEEEEEENS5_IJNSA_ILi256EEENSA_ILi128EEENSA_ILi32EEEEEENS_12float_e5m2_tENS5_IJlSC_lEEESJ_SK_NS4_8TiledMMAINS4_8MMA_AtomIJNS4_10MMA_TraitsINS4_25SM100_MMA_F8F6F4_2x1SM_SSEJSJ_SJ_fSF_SG_NS4_17integral_constantINS4_4UMMA5MajorELSR_0EEESS_NSP_INSQ_7ScaleInELST_0EEESU_EEEEEENS4_6LayoutINS5_IJSC_SC_SC_EEENS5_IJNSA_ILi0EEESZ_SZ_EEEEENS5_IJNS4_10UnderscoreES12_S12_EEEEENS4_28SM100_TMA_2SM_LOAD_MULTICASTENS4_14ComposedLayoutINS4_7SwizzleILi1ELi4ELi3EEENS4_18smem_ptr_flag_bitsILi8EEENSX_INS5_IJNSA_ILi8EEESH_EEENS5_IJSH_SC_EEEEEEEvNS4_8identityENS4_18SM100_TMA_2SM_LOADES1F_vS1G_EENS_8epilogue10collective18CollectiveEpilogueINS1J_23Sm100TmaWarpSpecializedILi2ELi2ELi64ELb0ELb0EEEJNS5_IJSG_SG_SH_EEENS5_IJNSX_ISG_SC_EENSX_INSA_ILi64EEESC_EEEEESJ_SK_SJ_SK_NS1J_6fusion15FusionCallbacksIS1N_NS1T_17LinearCombinationISJ_fSJ_fLNS_15FloatRoundStyleE2EEES1O_S1S_JEEENS4_5SM1004TMEM4LOAD26SM100_TMEM_LOAD_32dp32b64xENS4_13SM90_TMA_LOADENS16_INS17_ILi2ELi4ELi3EEES1A_NSX_INS5_IJS1B_S1Q_EEENS5_IJS1Q_SC_EEEEEEENS4_39AutoVectorizingCopyWithAssumedAlignmentILi128EEENS4_14SM90_TMA_STOREES28_S2A_S2A_EEEvvEEEEvNT_6ParamsE) ;  /* 0xffffff6404ec7950 */ /* 0x000fea0003c3ffff */
        .weak           $__internal_2_$__cuda_sm10x_tcgen05_guardrail_trap_unallocated_columns_being_dealloced
        .type           $__internal_2_$__cuda_sm10x_tcgen05_guardrail_trap_unallocated_columns_being_dealloced,@function
        .size           $__internal_2_$__cuda_sm10x_tcgen05_guardrail_trap_unallocated_columns_being_dealloced,(.L_x_164 - $__internal_2_$__cuda_sm10x_tcgen05_guardrail_trap_unallocated_columns_being_dealloced)
$__internal_2_$__cuda_sm10x_tcgen05_guardrail_trap_unallocated_columns_being_dealloced:
[----:B------:R-:W-:Y:S05]  /*9850*/  BPT.TRAP 0x1 ;  /* 0x000000040000795c */ /* 0x000fea0000300000 */
[----:B------:R-:W-:-:S04]  /*9860*/  HFMA2 R3, -RZ, RZ, 0, 0 ;  /* 0x00000000ff037431 */ /* 0x000fc800000001ff */
[----:B------:R-:W-:Y:S05]  /*9870*/  RET.REL.NODEC R2 `(_ZN7cutlass13device_kernelINS_4gemm6kernel13GemmUniversalIN4cute5tupleIJiiiiEEENS1_10collective13CollectiveMmaINS1_35MainloopSm100TmaUmmaWarpSpecializedILi4ELi2ELi4ENS5_IJNS4_1CILi2EEESB_NSA_ILi1EEEEEEEENS5_IJNSA_ILi256EEENSA_ILi128EEENSA_ILi32EEEEEENS_12float_e5m2_tENS5_IJlSC_lEEESJ_SK_NS4_8TiledMMAINS4_8MMA_AtomIJNS4_10MMA_TraitsINS4_25SM100_MMA_F8F6F4_2x1SM_SSEJSJ_SJ_fSF_SG_NS4_17integral_constantINS4_4UMMA5MajorELSR_0EEESS_NSP_INSQ_7ScaleInELST_0EEESU_EEEEEENS4_6LayoutINS5_IJSC_SC_SC_EEENS5_IJNSA_ILi0EEESZ_SZ_EEEEENS5_IJNS4_10UnderscoreES12_S12_EEEEENS4_28SM100_TMA_2SM_LOAD_MULTICASTENS4_14ComposedLayoutINS4_7SwizzleILi1ELi4ELi3EEENS4_18smem_ptr_flag_bitsILi8EEENSX_INS5_IJNSA_ILi8EEESH_EEENS5_IJSH_SC_EEEEEEEvNS4_8identityENS4_18SM100_TMA_2SM_LOADES1F_vS1G_EENS_8epilogue10collective18CollectiveEpilogueINS1J_23Sm100TmaWarpSpecializedILi2ELi2ELi64ELb0ELb0EEEJNS5_IJSG_SG_SH_EEENS5_IJNSX_ISG_SC_EENSX_INSA_ILi64EEESC_EEEEESJ_SK_SJ_SK_NS1J_6fusion15FusionCallbacksIS1N_NS1T_17LinearCombinationISJ_fSJ_fLNS_15FloatRoundStyleE2EEES1O_S1S_JEEENS4_5SM1004TMEM4LOAD26SM100_TMEM_LOAD_32dp32b64xENS4_13SM90_TMA_LOADENS16_INS17_ILi2ELi4ELi3EEES1A_NSX_INS5_IJS1B_S1Q_EEENS5_IJS1Q_SC_EEEEEEENS4_39AutoVectorizingCopyWithAssumedAlignmentILi128EEENS4_14SM90_TMA_STOREES28_S2A_S2A_EEEvvEEEEvNT_6ParamsE) ;  /* 0xffffff6402e07950 */ /* 0x000fea0003c3ffff */
.L_x_163:
[----:B------:R-:W-:-:S00]  /*9880*/  BRA `(.L_x_163) ;  /* 0xfffffffc00fc7947 */ /* 0x000fc0000383ffff */
[----:B------:R-:W-:-:S00]  /*9890*/  NOP ;  /* 0x0000000000007918 */ /* 0x000fc00000000000 */
        /* <DEDUP_REMOVED lines=14> */
.L_x_164:


//--------------------- .nv.global.init           --------------------------
	.section	.nv.global.init,"aw",@progbits
.nv.global.init:
	.type		$str$27,@object
	.size		$str$27,($str$28 - $str$27)
$str$27:
        /*0000*/ 	.byte	0x28, 0x61, 0x64, 0x64, 0x72, 0x65, 0x73, 0x73, 0x20, 0x26, 0x20, 0x6d, 0x61, 0x73, 0x6b, 0x29
        /*0010*/ 	.byte	0x20, 0x3d, 0x3d, 0x20, 0x30, 0x00
	.type		$str$28,@object
	.size		$str$28,($str$26 - $str$28)
$str$28:
        /*0016*/ 	.byte	0x2f, 0x74, 0x6d, 0x70, 0x2f, 0x63, 0x75, 0x74, 0x6c, 0x61, 0x73, 0x73, 0x5f, 0x73, 0x77, 0x65
        /*0026*/ 	.byte	0x65, 0x70, 0x5f, 0x73, 0x72, 0x63, 0x2f, 0x69, 0x6e, 0x63, 0x6c, 0x75, 0x64, 0x65, 0x2f, 0x63
        /*0036*/ 	.byte	0x75, 0x74, 0x65, 0x2f, 0x70, 0x6f, 0x69, 0x6e, 0x74, 0x65, 0x72, 0x5f, 0x66, 0x6c, 0x61, 0x67
        /*0046*/ 	.byte	0x67, 0x65, 0x64, 0x2e, 0x68, 0x70, 0x70, 0x00
	.type		$str$26,@object
	.size		$str$26,($str$25 - $str$26)
$str$26:
        /*004e*/ 	.byte	0x2f, 0x74, 0x6d, 0x70, 0x2f, 0x63, 0x75, 0x74, 0x6c, 0x61, 0x73, 0x73, 0x5f, 0x73, 0x77, 0x65
        /*005e*/ 	.byte	0x65, 0x70, 0x5f, 0x73, 0x72, 0x63, 0x2f, 0x69, 0x6e, 0x63, 0x6c, 0x75, 0x64, 0x65, 0x2f, 0x63
        /*006e*/ 	.byte	0x75, 0x74, 0x65, 0x2f, 0x61, 0x74, 0x6f, 0x6d, 0x2f, 0x63, 0x6f, 0x70, 0x79, 0x5f, 0x74, 0x72
        /*007e*/ 	.byte	0x61, 0x69, 0x74, 0x73, 0x5f, 0x73, 0x6d, 0x31, 0x30, 0x30, 0x2e, 0x68, 0x70, 0x70, 0x00
	.type		$str$25,@object
	.size		$str$25,(__unnamed_1 - $str$25)
$str$25:
        /*008d*/ 	.byte	0x28, 0x28, 0x75, 0x69, 0x6e, 0x74, 0x33, 0x32, 0x5f, 0x74, 0x28, 0x74, 0x68, 0x72, 0x65, 0x61
        /*009d*/ 	.byte	0x64, 0x49, 0x64, 0x78, 0x2e, 0x78, 0x29, 0x20, 0x2f, 0x20, 0x33, 0x32, 0x29, 0x20, 0x25, 0x20
        /*00ad*/ 	.byte	0x34, 0x29, 0x20, 0x3d, 0x3d, 0x20, 0x28, 0x28, 0x28, 0x74, 0x6d, 0x65, 0x6d, 0x5f, 0x61, 0x64
        /*00bd*/ 	.byte	0x64, 0x72, 0x20, 0x3e, 0x3e, 0x20, 0x31, 0x36, 0x29, 0x20, 0x2f, 0x20, 0x33, 0x32, 0x29, 0x20
        /*00cd*/ 	.byte	0x25, 0x20, 0x34, 0x29, 0x00
	.type		__unnamed_1,@object
	.size		__unnamed_1,(__unnamed_2 - __unnamed_1)
__unnamed_1:
        /*00d2*/ 	.byte	0x61, 0x75, 0x74, 0x6f, 0x20, 0x63, 0x75, 0x74, 0x65, 0x3a, 0x3a, 0x61, 0x73, 0x5f, 0x70, 0x6f
        /* <DEDUP_REMOVED lines=24> */
        /*0262*/ 	.byte	0x43, 0x3c, 0x38, 0x31, 0x39, 0x32, 0x3e, 0x3e, 0x3e, 0x3e, 0x5d, 0x00
	.type		__unnamed_2,@object
	.size		__unnamed_2,(.L_2 - __unnamed_2)
__unnamed_2:
        /* <DEDUP_REMOVED lines=42> */
        /*050e*/ 	.byte	0x3e, 0x3e, 0x3e, 0x3e, 0x5d, 0x00
.L_2:


//--------------------- .nv.shared._ZN7cutlass13device_kernelINS_4gemm6kernel13GemmUniversalIN4cute5tupleIJiiiiEEENS1_10collective13CollectiveMmaINS1_35MainloopSm100TmaUmmaWarpSpecializedILi4ELi2ELi4ENS5_IJNS4_1CILi2EEESB_NSA_ILi1EEEEEEEENS5_IJNSA_ILi256EEENSA_ILi128EEENSA_ILi32EEEEEENS_12float_e5m2_tENS5_IJlSC_lEEESJ_SK_NS4_8TiledMMAINS4_8MMA_AtomIJNS4_10MMA_TraitsINS4_25SM100_MMA_F8F6F4_2x1SM_SSEJSJ_SJ_fSF_SG_NS4_17integral_constantINS4_4UMMA5MajorELSR_0EEESS_NSP_INSQ_7ScaleInELST_0EEESU_EEEEEENS4_6LayoutINS5_IJSC_SC_SC_EEENS5_IJNSA_ILi0EEESZ_SZ_EEEEENS5_IJNS4_10UnderscoreES12_S12_EEEEENS4_28SM100_TMA_2SM_LOAD_MULTICASTENS4_14ComposedLayoutINS4_7SwizzleILi1ELi4ELi3EEENS4_18smem_ptr_flag_bitsILi8EEENSX_INS5_IJNSA_ILi8EEESH_EEENS5_IJSH_SC_EEEEEEEvNS4_8identityENS4_18SM100_TMA_2SM_LOADES1F_vS1G_EENS_8epilogue10collective18CollectiveEpilogueINS1J_23Sm100TmaWarpSpecializedILi2ELi2ELi64ELb0ELb0EEEJNS5_IJSG_SG_SH_EEENS5_IJNSX_ISG_SC_EENSX_INSA_ILi64EEESC_EEEEESJ_SK_SJ_SK_NS1J_6fusion15FusionCallbacksIS1N_NS1T_17LinearCombinationISJ_fSJ_fLNS_15FloatRoundStyleE2EEES1O_S1S_JEEENS4_5SM1004TMEM4LOAD26SM100_TMEM_LOAD_32dp32b64xENS4_13SM90_TMA_LOADENS16_INS17_ILi2ELi4ELi3EEES1A_NSX_INS5_IJS1B_S1Q_EEENS5_IJS1Q_SC_EEEEEEENS4_39AutoVectorizingCopyWithAssumedAlignmentILi128EEENS4_14SM90_TMA_STOREES28_S2A_S2A_EEEvvEEEEvNT_6ParamsE --------------------------
	.section	.nv.shared._ZN7cutlass13device_kernelINS_4gemm6kernel13GemmUniversalIN4cute5tupleIJiiiiEEENS1_10collective13CollectiveMmaINS1_35MainloopSm100TmaUmmaWarpSpecializedILi4ELi2ELi4ENS5_IJNS4_1CILi2EEESB_NSA_ILi1EEEEEEEENS5_IJNSA_ILi256EEENSA_ILi128EEENSA_ILi32EEEEEENS_12float_e5m2_tENS5_IJlSC_lEEESJ_SK_NS4_8TiledMMAINS4_8MMA_AtomIJNS4_10MMA_TraitsINS4_25SM100_MMA_F8F6F4_2x1SM_SSEJSJ_SJ_fSF_SG_NS4_17integral_constantINS4_4UMMA5MajorELSR_0EEESS_NSP_INSQ_7ScaleInELST_0EEESU_EEEEEENS4_6LayoutINS5_IJSC_SC_SC_EEENS5_IJNSA_ILi0EEESZ_SZ_EEEEENS5_IJNS4_10UnderscoreES12_S12_EEEEENS4_28SM100_TMA_2SM_LOAD_MULTICASTENS4_14ComposedLayoutINS4_7SwizzleILi1ELi4ELi3EEENS4_18smem_ptr_flag_bitsILi8EEENSX_INS5_IJNSA_ILi8EEESH_EEENS5_IJSH_SC_EEEEEEEvNS4_8identityENS4_18SM100_TMA_2SM_LOADES1F_vS1G_EENS_8epilogue10collective18CollectiveEpilogueINS1J_23Sm100TmaWarpSpecializedILi2ELi2ELi64ELb0ELb0EEEJNS5_IJSG_SG_SH_EEENS5_IJNSX_ISG_SC_EENSX_INSA_ILi64EEESC_EEEEESJ_SK_SJ_SK_NS1J_6fusion15FusionCallbacksIS1N_NS1T_17LinearCombinationISJ_fSJ_fLNS_15FloatRoundStyleE2EEES1O_S1S_JEEENS4_5SM1004TMEM4LOAD26SM100_TMEM_LOAD_32dp32b64xENS4_13SM90_TMA_LOADENS16_INS17_ILi2ELi4ELi3EEES1A_NSX_INS5_IJS1B_S1Q_EEENS5_IJS1Q_SC_EEEEEEENS4_39AutoVectorizingCopyWithAssumedAlignmentILi128EEENS4_14SM90_TMA_STOREES28_S2A_S2A_EEEvvEEEEvNT_6ParamsE,"aw",@nobits
	.sectionflags	@""
	.align	16
	.zero		1024


//--------------------- .nv.shared.reserved.0     --------------------------
	.section	.nv.shared.reserved.0,"aw",@nobits
	.weak		__nv_reservedSMEM_offset_0_alias
	.size		__nv_reservedSMEM_offset_0_alias, 0, 64
	.other		__nv_reservedSMEM_offset_0_alias,@"STO_CUDA_RESERVED_SHARED STV_DEFAULT"
__nv_reservedSMEM_offset_0_alias:
	.zero		0
.nv.shared.reserved.0:
	.zero		64
	.weak		__nv_reservedSMEM_tcgen05_partition
	.type		__nv_reservedSMEM_tcgen05_partition,@object
	.size		__nv_reservedSMEM_tcgen05_partition,(.L_0 - __nv_reservedSMEM_tcgen05_partition)
__nv_reservedSMEM_tcgen05_partition:
	.zero		32
.L_0:


//--------------------- .nv.global                --------------------------
	.section	.nv.global,"aw",@nobits
.nv.global:
	.type		_ZN39_INTERNAL_d68654c0_4_k_cu_41dac68b_88704cute1_E,@object
	.size		_ZN39_INTERNAL_d68654c0_4_k_cu_41dac68b_88704cute1_E,(_ZN39_INTERNAL_d68654c0_4_k_cu_41dac68b_88704cuda3std3__45__cpo6cbeginE - _ZN39_INTERNAL_d68654c0_4_k_cu_41dac68b_88704cute1_E)
_ZN39_INTERNAL_d68654c0_4_k_cu_41dac68b_88704cute1_E:
	.zero		1
	.type		_ZN39_INTERNAL_d68654c0_4_k_cu_41dac68b_88704cuda3std3__45__cpo6cbeginE,@object
	.size		_ZN39_INTERNAL_d68654c0_4_k_cu_41dac68b_88704cuda3std3__45__cpo6cbeginE,(_ZN39_INTERNAL_d68654c0_4_k_cu_41dac68b_88704cuda3std3__48in_placeE - _ZN39_INTERNAL_d68654c0_4_k_cu_41dac68b_88704cuda3std3__45__cpo6cbeginE)
_ZN39_INTERNAL_d68654c0_4_k_cu_41dac68b_88704cuda3std3__45__cpo6cbeginE:
	.zero		1
	.type		_ZN39_INTERNAL_d68654c0_4_k_cu_41dac68b_88704cuda3std3__48in_placeE,@object
	.size		_ZN39_INTERNAL_d68654c0_4_k_cu_41dac68b_88704cuda3std3__48in_placeE,(_ZN39_INTERNAL_d68654c0_4_k_cu_41dac68b_88704cuda3std6ranges3__45__cpo9iter_moveE - _ZN39_INTERNAL_d68654c0_4_k_cu_41dac68b_88704cuda3std3__48in_placeE)
_ZN39_INTERNAL_d68654c0_4_k_cu_41dac68b_88704cuda3std3__48in_placeE:
	.zero		1
	.type		_ZN39_INTERNAL_d68654c0_4_k_cu_41dac68b_88704cuda3std6ranges3__45__cpo9iter_moveE,@object
	.size		_ZN39_INTERNAL_d68654c0_4_k_cu_41dac68b_88704cuda3std6ranges3__45__cpo9iter_moveE,(_ZN39_INTERNAL_d68654c0_4_k_cu_41dac68b_88704cuda3std3__45__cpo5beginE - _ZN39_INTERNAL_d68654c0_4_k_cu_41dac68b_88704cuda3std6ranges3__45__cpo9iter_moveE)
_ZN39_INTERNAL_d68654c0_4_k_cu_41dac68b_88704cuda3std6ranges3__45__cpo9iter_moveE:
	.zero		1
	.type		_ZN39_INTERNAL_d68654c0_4_k_cu_41dac68b_88704cuda3std3__45__cpo5beginE,@object
	.size		_ZN39_INTERNAL_d68654c0_4_k_cu_41dac68b_88704cuda3std3__45__cpo5beginE,(_ZN39_INTERNAL_d68654c0_4_k_cu_41dac68b_88704cuda3std3__441_GLOBAL__N__d68654c0_4_k_cu_41dac68b_88706ignoreE - _ZN39_INTERNAL_d68654c0_4_k_cu_41dac68b_88704cuda3std3__45__cpo5beginE)
_ZN39_INTERNAL_d68654c0_4_k_cu_41dac68b_88704cuda3std3__45__cpo5beginE:
	.zero		1
	.type		_ZN39_INTERNAL_d68654c0_4_k_cu_41dac68b_88704cuda3std3__441_GLOBAL__N__d68654c0_4_k_cu_41dac68b_88706ignoreE,@object
	.size		_ZN39_INTERNAL_d68654c0_4_k_cu_41dac68b_88704cuda3std3__441_GLOBAL__N__d68654c0_4_k_cu_41dac68b_88706ignoreE,(_ZN39_INTERNAL_d68654c0_4_k_cu_41dac68b_88704cute7productE - _ZN39_INTERNAL_d68654c0_4_k_cu_41dac68b_88704cuda3std3__441_GLOBAL__N__d68654c0_4_k_cu_41dac68b_88706ignoreE)
_ZN39_INTERNAL_d68654c0_4_k_cu_41dac68b_88704cuda3std3__441_GLOBAL__N__d68654c0_4_k_cu_41dac68b_88706ignoreE:
	.zero		1
	.type		_ZN39_INTERNAL_d68654c0_4_k_cu_41dac68b_88704cute7productE,@object
	.size		_ZN39_INTERNAL_d68654c0_4_k_cu_41dac68b_88704cute7productE,(_ZN39_INTERNAL_d68654c0_4_k_cu_41dac68b_88704cuda3std3__45__cpo3endE - _ZN39_INTERNAL_d68654c0_4_k_cu_41dac68b_88704cute7productE)
_ZN39_INTERNAL_d68654c0_4_k_cu_41dac68b_88704cute7productE:
	.zero		1
	.type		_ZN39_INTERNAL_d68654c0_4_k_cu_41dac68b_88704cuda3std3__45__cpo3endE,@object
	.size		_ZN39_INTERNAL_d68654c0_4_k_cu_41dac68b_88704cuda3std3__45__cpo3endE,(_ZN39_INTERNAL_d68654c0_4_k_cu_41dac68b_88704cuda3std3__419piecewise_constructE - _ZN39_INTERNAL_d68654c0_4_k_cu_41dac68b_88704cuda3std3__45__cpo3endE)
_ZN39_INTERNAL_d68654c0_4_k_cu_41dac68b_88704cuda3std3__45__cpo3endE:
	.zero		1
	.type		_ZN39_INTERNAL_d68654c0_4_k_cu_41dac68b_88704cuda3std3__419piecewise_constructE,@object
	.size		_ZN39_INTERNAL_d68654c0_4_k_cu_41dac68b_88704cuda3std3__419piecewise_constructE,(_ZN39_INTERNAL_d68654c0_4_k_cu_41dac68b_88704cuda3std3__45__cpo4cendE - _ZN39_INTERNAL_d68654c0_4_k_cu_41dac68b_88704cuda3std3__419piecewise_constructE)
_ZN39_INTERNAL_d68654c0_4_k_cu_41dac68b_88704cuda3std3__419piecewise_constructE:
	.zero		1
	.type		_ZN39_INTERNAL_d68654c0_4_k_cu_41dac68b_88704cuda3std3__45__cpo4cendE,@object
	.size		_ZN39_INTERNAL_d68654c0_4_k_cu_41dac68b_88704cuda3std3__45__cpo4cendE,(_ZN39_INTERNAL_d68654c0_4_k_cu_41dac68b_88704cuda3std6ranges3__45__cpo4swapE - _ZN39_INTERNAL_d68654c0_4_k_cu_41dac68b_88704cuda3std3__45__cpo4cendE)
_ZN39_INTERNAL_d68654c0_4_k_cu_41dac68b_88704cuda3std3__45__cpo4cendE:
	.zero		1
	.type		_ZN39_INTERNAL_d68654c0_4_k_cu_41dac68b_88704cuda3std6ranges3__45__cpo4swapE,@object
	.size		_ZN39_INTERNAL_d68654c0_4_k_cu_41dac68b_88704cuda3std6ranges3__45__cpo4swapE,(.L_10 - _ZN39_INTERNAL_d68654c0_4_k_cu_41dac68b_88704cuda3std6ranges3__45__cpo4swapE)
_ZN39_INTERNAL_d68654c0_4_k_cu_41dac68b_88704cuda3std6ranges3__45__cpo4swapE:
	.zero		1
.L_10:


//--------------------- .nv.constant0._ZN7cutlass13device_kernelINS_4gemm6kernel13GemmUniversalIN4cute5tupleIJiiiiEEENS1_10collective13CollectiveMmaINS1_35MainloopSm100TmaUmmaWarpSpecializedILi4ELi2ELi4ENS5_IJNS4_1CILi2EEESB_NSA_ILi1EEEEEEEENS5_IJNSA_ILi256EEENSA_ILi128EEENSA_ILi32EEEEEENS_12float_e5m2_tENS5_IJlSC_lEEESJ_SK_NS4_8TiledMMAINS4_8MMA_AtomIJNS4_10MMA_TraitsINS4_25SM100_MMA_F8F6F4_2x1SM_SSEJSJ_SJ_fSF_SG_NS4_17integral_constantINS4_4UMMA5MajorELSR_0EEESS_NSP_INSQ_7ScaleInELST_0EEESU_EEEEEENS4_6LayoutINS5_IJSC_SC_SC_EEENS5_IJNSA_ILi0EEESZ_SZ_EEEEENS5_IJNS4_10UnderscoreES12_S12_EEEEENS4_28SM100_TMA_2SM_LOAD_MULTICASTENS4_14ComposedLayoutINS4_7SwizzleILi1ELi4ELi3EEENS4_18smem_ptr_flag_bitsILi8EEENSX_INS5_IJNSA_ILi8EEESH_EEENS5_IJSH_SC_EEEEEEEvNS4_8identityENS4_18SM100_TMA_2SM_LOADES1F_vS1G_EENS_8epilogue10collective18CollectiveEpilogueINS1J_23Sm100TmaWarpSpecializedILi2ELi2ELi64ELb0ELb0EEEJNS5_IJSG_SG_SH_EEENS5_IJNSX_ISG_SC_EENSX_INSA_ILi64EEESC_EEEEESJ_SK_SJ_SK_NS1J_6fusion15FusionCallbacksIS1N_NS1T_17LinearCombinationISJ_fSJ_fLNS_15FloatRoundStyleE2EEES1O_S1S_JEEENS4_5SM1004TMEM4LOAD26SM100_TMEM_LOAD_32dp32b64xENS4_13SM90_TMA_LOADENS16_INS17_ILi2ELi4ELi3EEES1A_NSX_INS5_IJS1B_S1Q_EEENS5_IJS1Q_SC_EEEEEEENS4_39AutoVectorizingCopyWithAssumedAlignmentILi128EEENS4_14SM90_TMA_STOREES28_S2A_S2A_EEEvvEEEEvNT_6ParamsE --------------------------
	.section	.nv.constant0._ZN7cutlass13device_kernelINS_4gemm6kernel13GemmUniversalIN4cute5tupleIJiiiiEEENS1_10collective13CollectiveMmaINS1_35MainloopSm100TmaUmmaWarpSpecializedILi4ELi2ELi4ENS5_IJNS4_1CILi2EEESB_NSA_ILi1EEEEEEEENS5_IJNSA_ILi256EEENSA_ILi128EEENSA_ILi32EEEEEENS_12float_e5m2_tENS5_IJlSC_lEEESJ_SK_NS4_8TiledMMAINS4_8MMA_AtomIJNS4_10MMA_TraitsINS4_25SM100_MMA_F8F6F4_2x1SM_SSEJSJ_SJ_fSF_SG_NS4_17integral_constantINS4_4UMMA5MajorELSR_0EEESS_NSP_INSQ_7ScaleInELST_0EEESU_EEEEEENS4_6LayoutINS5_IJSC_SC_SC_EEENS5_IJNSA_ILi0EEESZ_SZ_EEEEENS5_IJNS4_10UnderscoreES12_S12_EEEEENS4_28SM100_TMA_2SM_LOAD_MULTICASTENS4_14ComposedLayoutINS4_7SwizzleILi1ELi4ELi3EEENS4_18smem_ptr_flag_bitsILi8EEENSX_INS5_IJNSA_ILi8EEESH_EEENS5_IJSH_SC_EEEEEEEvNS4_8identityENS4_18SM100_TMA_2SM_LOADES1F_vS1G_EENS_8epilogue10collective18CollectiveEpilogueINS1J_23Sm100TmaWarpSpecializedILi2ELi2ELi64ELb0ELb0EEEJNS5_IJSG_SG_SH_EEENS5_IJNSX_ISG_SC_EENSX_INSA_ILi64EEESC_EEEEESJ_SK_SJ_SK_NS1J_6fusion15FusionCallbacksIS1N_NS1T_17LinearCombinationISJ_fSJ_fLNS_15FloatRoundStyleE2EEES1O_S1S_JEEENS4_5SM1004TMEM4LOAD26SM100_TMEM_LOAD_32dp32b64xENS4_13SM90_TMA_LOADENS16_INS17_ILi2ELi4ELi3EEES1A_NSX_INS5_IJS1B_S1Q_EEENS5_IJS1Q_SC_EEEEEEENS4_39AutoVectorizingCopyWithAssumedAlignmentILi128EEENS4_14SM90_TMA_STOREES28_S2A_S2A_EEEvvEEEEvNT_6ParamsE,"a",@progbits
	.sectionflags	@""
	.align	4
.nv.constant0._ZN7cutlass13device_kernelINS_4gemm6kernel13GemmUniversalIN4cute5tupleIJiiiiEEENS1_10collective13CollectiveMmaINS1_35MainloopSm100TmaUmmaWarpSpecializedILi4ELi2ELi4ENS5_IJNS4_1CILi2EEESB_NSA_ILi1EEEEEEEENS5_IJNSA_ILi256EEENSA_ILi128EEENSA_ILi32EEEEEENS_12float_e5m2_tENS5_IJlSC_lEEESJ_SK_NS4_8TiledMMAINS4_8MMA_AtomIJNS4_10MMA_TraitsINS4_25SM100_MMA_F8F6F4_2x1SM_SSEJSJ_SJ_fSF_SG_NS4_17integral_constantINS4_4UMMA5MajorELSR_0EEESS_NSP_INSQ_7ScaleInELST_0EEESU_EEEEEENS4_6LayoutINS5_IJSC_SC_SC_EEENS5_IJNSA_ILi0EEESZ_SZ_EEEEENS5_IJNS4_10UnderscoreES12_S12_EEEEENS4_28SM100_TMA_2SM_LOAD_MULTICASTENS4_14ComposedLayoutINS4_7SwizzleILi1ELi4ELi3EEENS4_18smem_ptr_flag_bitsILi8EEENSX_INS5_IJNSA_ILi8EEESH_EEENS5_IJSH_SC_EEEEEEEvNS4_8identityENS4_18SM100_TMA_2SM_LOADES1F_vS1G_EENS_8epilogue10collective18CollectiveEpilogueINS1J_23Sm100TmaWarpSpecializedILi2ELi2ELi64ELb0ELb0EEEJNS5_IJSG_SG_SH_EEENS5_IJNSX_ISG_SC_EENSX_INSA_ILi64EEESC_EEEEESJ_SK_SJ_SK_NS1J_6fusion15FusionCallbacksIS1N_NS1T_17LinearCombinationISJ_fSJ_fLNS_15FloatRoundStyleE2EEES1O_S1S_JEEENS4_5SM1004TMEM4LOAD26SM100_TMEM_LOAD_32dp32b64xENS4_13SM90_TMA_LOADENS16_INS17_ILi2ELi4ELi3EEES1A_NSX_INS5_IJS1B_S1Q_EEENS5_IJS1Q_SC_EEEEEEENS4_39AutoVectorizingCopyWithAssumedAlignmentILi128EEENS4_14SM90_TMA_STOREES28_S2A_S2A_EEEvvEEEEvNT_6ParamsE:
	.zero		2944


//--------------------- SYMBOLS --------------------------

	.type		.nv.reservedSmem.offset0,@object
	.size		.nv.reservedSmem.offset0,0x4
	.type		.nv.reservedSmem.cap,@object
	.size		.nv.reservedSmem.cap,0x4
	.type		__assertfail,@function
